//
// Generated by NVIDIA NVVM Compiler
//
// Compiler Build ID: CL-36424714
// Cuda compilation tools, release 13.0, V13.0.88
// Based on NVVM 20.0.0
//

.version 9.0
.target sm_100
.address_size 64

	// .globl	_Z14softmax_kernelPKfPfi

.visible .entry _Z14softmax_kernelPKfPfi(
	.param .u64 .ptr .align 1 _Z14softmax_kernelPKfPfi_param_0,
	.param .u64 .ptr .align 1 _Z14softmax_kernelPKfPfi_param_1,
	.param .u32 _Z14softmax_kernelPKfPfi_param_2
)
{
	.reg .pred 	%p<25>;
	.reg .b32 	%r<80>;
	.reg .b32 	%f<275>;
	.reg .b64 	%rd<41>;

	ld.param.u64 	%rd16, [_Z14softmax_kernelPKfPfi_param_0];
	ld.param.u64 	%rd15, [_Z14softmax_kernelPKfPfi_param_1];
	ld.param.u32 	%r45, [_Z14softmax_kernelPKfPfi_param_2];
	cvta.to.global.u64 	%rd1, %rd16;
	mov.u32 	%r46, %ntid.x;
	mov.u32 	%r47, %ctaid.x;
	mov.u32 	%r48, %tid.x;
	mad.lo.s32 	%r77, %r46, %r47, %r48;
	mov.u32 	%r49, %nctaid.x;
	mul.lo.s32 	%r2, %r49, %r46;
	setp.ge.s32 	%p1, %r77, %r45;
	@%p1 bra 	$L__BB0_33;
	ld.global.f32 	%f264, [%rd1];
	setp.lt.s32 	%p2, %r45, 2;
	@%p2 bra 	$L__BB0_15;
	add.s32 	%r3, %r45, -1;
	add.s32 	%r51, %r45, -2;
	and.b32  	%r4, %r3, 15;
	setp.lt.u32 	%p3, %r51, 15;
	mov.b32 	%r66, 1;
	@%p3 bra 	$L__BB0_6;
	and.b32  	%r53, %r3, -16;
	neg.s32 	%r70, %r53;
	add.s64 	%rd38, %rd1, 32;
	mov.b32 	%r69, 0;
$L__BB0_4:
	.pragma "nounroll";
	ld.global.f32 	%f29, [%rd38+-28];
	max.f32 	%f30, %f264, %f29;
	ld.global.f32 	%f31, [%rd38+-24];
	max.f32 	%f32, %f30, %f31;
	ld.global.f32 	%f33, [%rd38+-20];
	max.f32 	%f34, %f32, %f33;
	ld.global.f32 	%f35, [%rd38+-16];
	max.f32 	%f36, %f34, %f35;
	ld.global.f32 	%f37, [%rd38+-12];
	max.f32 	%f38, %f36, %f37;
	ld.global.f32 	%f39, [%rd38+-8];
	max.f32 	%f40, %f38, %f39;
	ld.global.f32 	%f41, [%rd38+-4];
	max.f32 	%f42, %f40, %f41;
	ld.global.f32 	%f43, [%rd38];
	max.f32 	%f44, %f42, %f43;
	ld.global.f32 	%f45, [%rd38+4];
	max.f32 	%f46, %f44, %f45;
	ld.global.f32 	%f47, [%rd38+8];
	max.f32 	%f48, %f46, %f47;
	ld.global.f32 	%f49, [%rd38+12];
	max.f32 	%f50, %f48, %f49;
	ld.global.f32 	%f51, [%rd38+16];
	max.f32 	%f52, %f50, %f51;
	ld.global.f32 	%f53, [%rd38+20];
	max.f32 	%f54, %f52, %f53;
	ld.global.f32 	%f55, [%rd38+24];
	max.f32 	%f56, %f54, %f55;
	ld.global.f32 	%f57, [%rd38+28];
	max.f32 	%f58, %f56, %f57;
	ld.global.f32 	%f59, [%rd38+32];
	max.f32 	%f264, %f58, %f59;
	add.s32 	%r70, %r70, 16;
	add.s32 	%r69, %r69, 16;
	add.s64 	%rd38, %rd38, 64;
	setp.eq.s32 	%p4, %r70, 0;
	@%p4 bra 	$L__BB0_5;
	bra.uni 	$L__BB0_4;
$L__BB0_5:
	add.s32 	%r66, %r69, 1;
$L__BB0_6:
	setp.eq.s32 	%p5, %r4, 0;
	@%p5 bra 	$L__BB0_15;
	and.b32  	%r8, %r3, 7;
	setp.lt.u32 	%p6, %r4, 8;
	@%p6 bra 	$L__BB0_9;
	mul.wide.u32 	%rd17, %r66, 4;
	add.s64 	%rd18, %rd1, %rd17;
	ld.global.f32 	%f61, [%rd18];
	max.f32 	%f62, %f264, %f61;
	ld.global.f32 	%f63, [%rd18+4];
	max.f32 	%f64, %f62, %f63;
	ld.global.f32 	%f65, [%rd18+8];
	max.f32 	%f66, %f64, %f65;
	ld.global.f32 	%f67, [%rd18+12];
	max.f32 	%f68, %f66, %f67;
	ld.global.f32 	%f69, [%rd18+16];
	max.f32 	%f70, %f68, %f69;
	ld.global.f32 	%f71, [%rd18+20];
	max.f32 	%f72, %f70, %f71;
	ld.global.f32 	%f73, [%rd18+24];
	max.f32 	%f74, %f72, %f73;
	ld.global.f32 	%f75, [%rd18+28];
	max.f32 	%f264, %f74, %f75;
	add.s32 	%r66, %r66, 8;
$L__BB0_9:
	setp.eq.s32 	%p7, %r8, 0;
	@%p7 bra 	$L__BB0_15;
	and.b32  	%r11, %r3, 3;
	setp.lt.u32 	%p8, %r8, 4;
	@%p8 bra 	$L__BB0_12;
	mul.wide.u32 	%rd19, %r66, 4;
	add.s64 	%rd20, %rd1, %rd19;
	ld.global.f32 	%f77, [%rd20];
	max.f32 	%f78, %f264, %f77;
	ld.global.f32 	%f79, [%rd20+4];
	max.f32 	%f80, %f78, %f79;
	ld.global.f32 	%f81, [%rd20+8];
	max.f32 	%f82, %f80, %f81;
	ld.global.f32 	%f83, [%rd20+12];
	max.f32 	%f264, %f82, %f83;
	add.s32 	%r66, %r66, 4;
$L__BB0_12:
	setp.eq.s32 	%p9, %r11, 0;
	@%p9 bra 	$L__BB0_15;
	mul.wide.u32 	%rd21, %r66, 4;
	add.s64 	%rd37, %rd1, %rd21;
	neg.s32 	%r68, %r11;
$L__BB0_14:
	.pragma "nounroll";
	ld.global.f32 	%f84, [%rd37];
	max.f32 	%f264, %f264, %f84;
	add.s64 	%rd37, %rd37, 4;
	add.s32 	%r68, %r68, 1;
	setp.ne.s32 	%p10, %r68, 0;
	@%p10 bra 	$L__BB0_14;
$L__BB0_15:
	setp.lt.s32 	%p11, %r45, 1;
	mov.f32 	%f273, 0f00000000;
	@%p11 bra 	$L__BB0_28;
	and.b32  	%r17, %r45, 15;
	setp.lt.u32 	%p12, %r45, 16;
	mov.f32 	%f273, 0f00000000;
	mov.b32 	%r71, 0;
	@%p12 bra 	$L__BB0_19;
	and.b32  	%r71, %r45, 2147483632;
	neg.s32 	%r78, %r71;
	add.s64 	%rd40, %rd1, 32;
	mov.f32 	%f273, 0f00000000;
$L__BB0_18:
	.pragma "nounroll";
	ld.global.f32 	%f89, [%rd40+-32];
	sub.f32 	%f90, %f89, %f264;
	mul.f32 	%f91, %f90, 0f3FB8AA3B;
	ex2.approx.f32 	%f92, %f91;
	add.f32 	%f93, %f273, %f92;
	ld.global.f32 	%f94, [%rd40+-28];
	sub.f32 	%f95, %f94, %f264;
	mul.f32 	%f96, %f95, 0f3FB8AA3B;
	ex2.approx.f32 	%f97, %f96;
	add.f32 	%f98, %f93, %f97;
	ld.global.f32 	%f99, [%rd40+-24];
	sub.f32 	%f100, %f99, %f264;
	mul.f32 	%f101, %f100, 0f3FB8AA3B;
	ex2.approx.f32 	%f102, %f101;
	add.f32 	%f103, %f98, %f102;
	ld.global.f32 	%f104, [%rd40+-20];
	sub.f32 	%f105, %f104, %f264;
	mul.f32 	%f106, %f105, 0f3FB8AA3B;
	ex2.approx.f32 	%f107, %f106;
	add.f32 	%f108, %f103, %f107;
	ld.global.f32 	%f109, [%rd40+-16];
	sub.f32 	%f110, %f109, %f264;
	mul.f32 	%f111, %f110, 0f3FB8AA3B;
	ex2.approx.f32 	%f112, %f111;
	add.f32 	%f113, %f108, %f112;
	ld.global.f32 	%f114, [%rd40+-12];
	sub.f32 	%f115, %f114, %f264;
	mul.f32 	%f116, %f115, 0f3FB8AA3B;
	ex2.approx.f32 	%f117, %f116;
	add.f32 	%f118, %f113, %f117;
	ld.global.f32 	%f119, [%rd40+-8];
	sub.f32 	%f120, %f119, %f264;
	mul.f32 	%f121, %f120, 0f3FB8AA3B;
	ex2.approx.f32 	%f122, %f121;
	add.f32 	%f123, %f118, %f122;
	ld.global.f32 	%f124, [%rd40+-4];
	sub.f32 	%f125, %f124, %f264;
	mul.f32 	%f126, %f125, 0f3FB8AA3B;
	ex2.approx.f32 	%f127, %f126;
	add.f32 	%f128, %f123, %f127;
	ld.global.f32 	%f129, [%rd40];
	sub.f32 	%f130, %f129, %f264;
	mul.f32 	%f131, %f130, 0f3FB8AA3B;
	ex2.approx.f32 	%f132, %f131;
	add.f32 	%f133, %f128, %f132;
	ld.global.f32 	%f134, [%rd40+4];
	sub.f32 	%f135, %f134, %f264;
	mul.f32 	%f136, %f135, 0f3FB8AA3B;
	ex2.approx.f32 	%f137, %f136;
	add.f32 	%f138, %f133, %f137;
	ld.global.f32 	%f139, [%rd40+8];
	sub.f32 	%f140, %f139, %f264;
	mul.f32 	%f141, %f140, 0f3FB8AA3B;
	ex2.approx.f32 	%f142, %f141;
	add.f32 	%f143, %f138, %f142;
	ld.global.f32 	%f144, [%rd40+12];
	sub.f32 	%f145, %f144, %f264;
	mul.f32 	%f146, %f145, 0f3FB8AA3B;
	ex2.approx.f32 	%f147, %f146;
	add.f32 	%f148, %f143, %f147;
	ld.global.f32 	%f149, [%rd40+16];
	sub.f32 	%f150, %f149, %f264;
	mul.f32 	%f151, %f150, 0f3FB8AA3B;
	ex2.approx.f32 	%f152, %f151;
	add.f32 	%f153, %f148, %f152;
	ld.global.f32 	%f154, [%rd40+20];
	sub.f32 	%f155, %f154, %f264;
	mul.f32 	%f156, %f155, 0f3FB8AA3B;
	ex2.approx.f32 	%f157, %f156;
	add.f32 	%f158, %f153, %f157;
	ld.global.f32 	%f159, [%rd40+24];
	sub.f32 	%f160, %f159, %f264;
	mul.f32 	%f161, %f160, 0f3FB8AA3B;
	ex2.approx.f32 	%f162, %f161;
	add.f32 	%f163, %f158, %f162;
	ld.global.f32 	%f164, [%rd40+28];
	sub.f32 	%f165, %f164, %f264;
	mul.f32 	%f166, %f165, 0f3FB8AA3B;
	ex2.approx.f32 	%f167, %f166;
	add.f32 	%f273, %f163, %f167;
	add.s32 	%r78, %r78, 16;
	add.s64 	%rd40, %rd40, 64;
	setp.eq.s32 	%p13, %r78, 0;
	@%p13 bra 	$L__BB0_19;
	bra.uni 	$L__BB0_18;
$L__BB0_19:
	setp.eq.s32 	%p14, %r17, 0;
	@%p14 bra 	$L__BB0_28;
	and.b32  	%r25, %r45, 7;
	setp.lt.u32 	%p15, %r17, 8;
	@%p15 bra 	$L__BB0_22;
	mul.wide.u32 	%rd22, %r71, 4;
	add.s64 	%rd23, %rd1, %rd22;
	ld.global.f32 	%f169, [%rd23];
	sub.f32 	%f170, %f169, %f264;
	mul.f32 	%f171, %f170, 0f3FB8AA3B;
	ex2.approx.f32 	%f172, %f171;
	add.f32 	%f173, %f273, %f172;
	ld.global.f32 	%f174, [%rd23+4];
	sub.f32 	%f175, %f174, %f264;
	mul.f32 	%f176, %f175, 0f3FB8AA3B;
	ex2.approx.f32 	%f177, %f176;
	add.f32 	%f178, %f173, %f177;
	ld.global.f32 	%f179, [%rd23+8];
	sub.f32 	%f180, %f179, %f264;
	mul.f32 	%f181, %f180, 0f3FB8AA3B;
	ex2.approx.f32 	%f182, %f181;
	add.f32 	%f183, %f178, %f182;
	ld.global.f32 	%f184, [%rd23+12];
	sub.f32 	%f185, %f184, %f264;
	mul.f32 	%f186, %f185, 0f3FB8AA3B;
	ex2.approx.f32 	%f187, %f186;
	add.f32 	%f188, %f183, %f187;
	ld.global.f32 	%f189, [%rd23+16];
	sub.f32 	%f190, %f189, %f264;
	mul.f32 	%f191, %f190, 0f3FB8AA3B;
	ex2.approx.f32 	%f192, %f191;
	add.f32 	%f193, %f188, %f192;
	ld.global.f32 	%f194, [%rd23+20];
	sub.f32 	%f195, %f194, %f264;
	mul.f32 	%f196, %f195, 0f3FB8AA3B;
	ex2.approx.f32 	%f197, %f196;
	add.f32 	%f198, %f193, %f197;
	ld.global.f32 	%f199, [%rd23+24];
	sub.f32 	%f200, %f199, %f264;
	mul.f32 	%f201, %f200, 0f3FB8AA3B;
	ex2.approx.f32 	%f202, %f201;
	add.f32 	%f203, %f198, %f202;
	ld.global.f32 	%f204, [%rd23+28];
	sub.f32 	%f205, %f204, %f264;
	mul.f32 	%f206, %f205, 0f3FB8AA3B;
	ex2.approx.f32 	%f207, %f206;
	add.f32 	%f273, %f203, %f207;
	add.s32 	%r71, %r71, 8;
$L__BB0_22:
	setp.eq.s32 	%p16, %r25, 0;
	@%p16 bra 	$L__BB0_28;
	and.b32  	%r28, %r45, 3;
	setp.lt.u32 	%p17, %r25, 4;
	@%p17 bra 	$L__BB0_25;
	mul.wide.u32 	%rd24, %r71, 4;
	add.s64 	%rd25, %rd1, %rd24;
	ld.global.f32 	%f209, [%rd25];
	sub.f32 	%f210, %f209, %f264;
	mul.f32 	%f211, %f210, 0f3FB8AA3B;
	ex2.approx.f32 	%f212, %f211;
	add.f32 	%f213, %f273, %f212;
	ld.global.f32 	%f214, [%rd25+4];
	sub.f32 	%f215, %f214, %f264;
	mul.f32 	%f216, %f215, 0f3FB8AA3B;
	ex2.approx.f32 	%f217, %f216;
	add.f32 	%f218, %f213, %f217;
	ld.global.f32 	%f219, [%rd25+8];
	sub.f32 	%f220, %f219, %f264;
	mul.f32 	%f221, %f220, 0f3FB8AA3B;
	ex2.approx.f32 	%f222, %f221;
	add.f32 	%f223, %f218, %f222;
	ld.global.f32 	%f224, [%rd25+12];
	sub.f32 	%f225, %f224, %f264;
	mul.f32 	%f226, %f225, 0f3FB8AA3B;
	ex2.approx.f32 	%f227, %f226;
	add.f32 	%f273, %f223, %f227;
	add.s32 	%r71, %r71, 4;
$L__BB0_25:
	setp.eq.s32 	%p18, %r28, 0;
	@%p18 bra 	$L__BB0_28;
	mul.wide.u32 	%rd26, %r71, 4;
	add.s64 	%rd39, %rd1, %rd26;
	neg.s32 	%r74, %r28;
$L__BB0_27:
	.pragma "nounroll";
	ld.global.f32 	%f228, [%rd39];
	sub.f32 	%f229, %f228, %f264;
	mul.f32 	%f230, %f229, 0f3FB8AA3B;
	ex2.approx.f32 	%f231, %f230;
	add.f32 	%f273, %f273, %f231;
	add.s64 	%rd39, %rd39, 4;
	add.s32 	%r74, %r74, 1;
	setp.ne.s32 	%p19, %r74, 0;
	@%p19 bra 	$L__BB0_27;
$L__BB0_28:
	cvta.to.global.u64 	%rd27, %rd15;
	mul.wide.s32 	%rd28, %r77, 4;
	add.s64 	%rd12, %rd27, %rd28;
	add.s32 	%r55, %r77, %r2;
	max.s32 	%r56, %r45, %r55;
	setp.lt.s32 	%p20, %r55, %r45;
	selp.u32 	%r57, 1, 0, %p20;
	add.s32 	%r58, %r55, %r57;
	sub.s32 	%r59, %r56, %r58;
	div.u32 	%r60, %r59, %r2;
	add.s32 	%r34, %r60, %r57;
	and.b32  	%r61, %r34, 3;
	setp.eq.s32 	%p21, %r61, 3;
	@%p21 bra 	$L__BB0_31;
	add.s32 	%r62, %r34, 1;
	and.b32  	%r63, %r62, 3;
	neg.s32 	%r75, %r63;
$L__BB0_30:
	.pragma "nounroll";
	mul.wide.s32 	%rd29, %r77, 4;
	add.s64 	%rd30, %rd1, %rd29;
	ld.global.f32 	%f232, [%rd30];
	sub.f32 	%f233, %f232, %f264;
	mul.f32 	%f234, %f233, 0f3FB8AA3B;
	ex2.approx.f32 	%f235, %f234;
	div.rn.f32 	%f236, %f235, %f273;
	st.global.f32 	[%rd12], %f236;
	add.s32 	%r77, %r77, %r2;
	add.s32 	%r75, %r75, 1;
	setp.ne.s32 	%p22, %r75, 0;
	@%p22 bra 	$L__BB0_30;
$L__BB0_31:
	setp.lt.u32 	%p23, %r34, 3;
	@%p23 bra 	$L__BB0_33;
$L__BB0_32:
	mul.wide.s32 	%rd31, %r77, 4;
	add.s64 	%rd32, %rd1, %rd31;
	ld.global.f32 	%f237, [%rd32];
	sub.f32 	%f238, %f237, %f264;
	mul.f32 	%f239, %f238, 0f3FB8AA3B;
	ex2.approx.f32 	%f240, %f239;
	div.rn.f32 	%f241, %f240, %f273;
	st.global.f32 	[%rd12], %f241;
	mul.wide.s32 	%rd33, %r2, 4;
	add.s64 	%rd34, %rd32, %rd33;
	ld.global.f32 	%f242, [%rd34];
	sub.f32 	%f243, %f242, %f264;
	mul.f32 	%f244, %f243, 0f3FB8AA3B;
	ex2.approx.f32 	%f245, %f244;
	div.rn.f32 	%f246, %f245, %f273;
	st.global.f32 	[%rd12], %f246;
	add.s64 	%rd35, %rd34, %rd33;
	ld.global.f32 	%f247, [%rd35];
	sub.f32 	%f248, %f247, %f264;
	mul.f32 	%f249, %f248, 0f3FB8AA3B;
	ex2.approx.f32 	%f250, %f249;
	div.rn.f32 	%f251, %f250, %f273;
	st.global.f32 	[%rd12], %f251;
	add.s64 	%rd36, %rd35, %rd33;
	ld.global.f32 	%f252, [%rd36];
	sub.f32 	%f253, %f252, %f264;
	mul.f32 	%f254, %f253, 0f3FB8AA3B;
	ex2.approx.f32 	%f255, %f254;
	div.rn.f32 	%f256, %f255, %f273;
	st.global.f32 	[%rd12], %f256;
	shl.b32 	%r64, %r2, 2;
	add.s32 	%r77, %r64, %r77;
	setp.lt.s32 	%p24, %r77, %r45;
	@%p24 bra 	$L__BB0_32;
$L__BB0_33:
	ret;

}


// ===== COMPILED SASS (sm_100) =====

	.target	sm_100

	.elftype	@"ET_EXEC"


//--------------------- .note.nv.tkinfo           --------------------------
	.section	.note.nv.tkinfo,"",@"SHT_NOTE"
	.sectionflags	@"SHF_NOTE_NV_TKINFO"
	.tkinfo
        /*0018*/ 	.word	0x00000002
        /*0030*/ 	.string	""
        /*0030*/ 	.string	"ptxas"
        /*0030*/ 	.string	"Cuda compilation tools, release 13.0, V13.0.88"
        /*0030*/ 	.string	"Build cuda_13.0.r13.0/compiler.36424714_0"
        /*0030*/ 	.string	"-arch sm_100 -m 64 "



//--------------------- .note.nv.cuinfo           --------------------------
	.section	.note.nv.cuinfo,"",@"SHT_NOTE"
	.sectionflags	@"SHF_NOTE_NV_CUINFO"
        /*0018*/ 	.short	0x0002
        /*001a*/ 	.short	0x0064
        /*001c*/ 	.short	0x0082
	.zero		2


//--------------------- .nv.info                  --------------------------
	.section	.nv.info,"",@"SHT_CUDA_INFO"
	.align	4


	//----- nvinfo : EIATTR_REGCOUNT
	.align		4
        /*0000*/ 	.byte	0x04, 0x2f
        /*0002*/ 	.short	(.L_1 - .L_0)
	.align		4
.L_0:
        /*0004*/ 	.word	index@(_Z14softmax_kernelPKfPfi)
        /*0008*/ 	.word	0x00000020


	//----- nvinfo : EIATTR_FRAME_SIZE
	.align		4
.L_1:
        /*000c*/ 	.byte	0x04, 0x11
        /*000e*/ 	.short	(.L_3 - .L_2)
	.align		4
.L_2:
        /*0010*/ 	.word	index@($__internal_0_$__cuda_sm3x_div_rn_noftz_f32_slowpath)
        /*0014*/ 	.word	0x00000000


	//----- nvinfo : EIATTR_FRAME_SIZE
	.align		4
.L_3:
        /*0018*/ 	.byte	0x04, 0x11
        /*001a*/ 	.short	(.L_5 - .L_4)
	.align		4
.L_4:
        /*001c*/ 	.word	index@(_Z14softmax_kernelPKfPfi)
        /*0020*/ 	.word	0x00000000


	//----- nvinfo : EIATTR_MIN_STACK_SIZE
	.align		4
.L_5:
        /*0024*/ 	.byte	0x04, 0x12
        /*0026*/ 	.short	(.L_7 - .L_6)
	.align		4
.L_6:
        /*0028*/ 	.word	index@(_Z14softmax_kernelPKfPfi)
        /*002c*/ 	.word	0x00000000
.L_7:


//--------------------- .nv.compat                --------------------------
	.section	.nv.compat,"",@"SHT_CUDA_COMPAT_INFO"
	.align	4
        /*0000*/ 	.byte	0x02, 0x09, 0x00, 0x00, 0x02, 0x02, 0x01, 0x00, 0x02, 0x05, 0x05, 0x00, 0x03, 0x07, 0x01, 0x01
        /*0010*/ 	.byte	0x02, 0x03, 0x00, 0x00, 0x02, 0x06, 0x01, 0x00, 0x04, 0x0b, 0x08, 0x00, 0x01, 0x00, 0x00, 0x00
        /*0020*/ 	.byte	0x00, 0x00, 0x00, 0x00


//--------------------- .nv.info._Z14softmax_kernelPKfPfi --------------------------
	.section	.nv.info._Z14softmax_kernelPKfPfi,"",@"SHT_CUDA_INFO"
	.sectionflags	@""
	.align	4


	//----- nvinfo : EIATTR_CUDA_API_VERSION
	.align		4
        /*0000*/ 	.byte	0x04, 0x37
        /*0002*/ 	.short	(.L_9 - .L_8)
.L_8:
        /*0004*/ 	.word	0x00000082


	//----- nvinfo : EIATTR_KPARAM_INFO
	.align		4
.L_9:
        /*0008*/ 	.byte	0x04, 0x17
        /*000a*/ 	.short	(.L_11 - .L_10)
.L_10:
        /*000c*/ 	.word	0x00000000
        /*0010*/ 	.short	0x0002
        /*0012*/ 	.short	0x0010
        /*0014*/ 	.byte	0x00, 0xf0, 0x11, 0x00


	//----- nvinfo : EIATTR_KPARAM_INFO
	.align		4
.L_11:
        /*0018*/ 	.byte	0x04, 0x17
        /*001a*/ 	.short	(.L_13 - .L_12)
.L_12:
        /*001c*/ 	.word	0x00000000
        /*0020*/ 	.short	0x0001
        /*0022*/ 	.short	0x0008
        /*0024*/ 	.byte	0x00, 0xf5, 0x21, 0x00


	//----- nvinfo : EIATTR_KPARAM_INFO
	.align		4
.L_13:
        /*0028*/ 	.byte	0x04, 0x17
        /*002a*/ 	.short	(.L_15 - .L_14)
.L_14:
        /*002c*/ 	.word	0x00000000
        /*0030*/ 	.short	0x0000
        /*0032*/ 	.short	0x0000
        /*0034*/ 	.byte	0x00, 0xf5, 0x21, 0x00


	//----- nvinfo : EIATTR_SPARSE_MMA_MASK
	.align		4
.L_15:
        /*0038*/ 	.byte	0x03, 0x50
        /*003a*/ 	.short	0x0000


	//----- nvinfo : EIATTR_MAXREG_COUNT
	.align		4
        /*003c*/ 	.byte	0x03, 0x1b
        /*003e*/ 	.short	0x00ff


	//----- nvinfo : EIATTR_MERCURY_ISA_VERSION
	.align		4
        /*0040*/ 	.byte	0x03, 0x5f
        /*0042*/ 	.short	0x0101


	//----- nvinfo : EIATTR_VRC_CTA_INIT_COUNT
	.align		4
        /*0044*/ 	.byte	0x02, 0x4a
	.zero		1
	.zero		1


	//----- nvinfo : EIATTR_EXIT_INSTR_OFFSETS
	.align		4
        /*0048*/ 	.byte	0x04, 0x1c
        /*004a*/ 	.short	(.L_17 - .L_16)


	//   ....[0]....
.L_16:
        /*004c*/ 	.word	0x00000090


	//   ....[1]....
        /*0050*/ 	.word	0x00001c80


	//   ....[2]....
        /*0054*/ 	.word	0x00002250


	//----- nvinfo : EIATTR_CRS_STACK_SIZE
	.align		4
.L_17:
        /*0058*/ 	.byte	0x04, 0x1e
        /*005a*/ 	.short	(.L_19 - .L_18)
.L_18:
        /*005c*/ 	.word	0x00000000


	//----- nvinfo : EIATTR_CBANK_PARAM_SIZE
	.align		4
.L_19:
        /*0060*/ 	.byte	0x03, 0x19
        /*0062*/ 	.short	0x0014


	//----- nvinfo : EIATTR_PARAM_CBANK
	.align		4
        /*0064*/ 	.byte	0x04, 0x0a
        /*0066*/ 	.short	(.L_21 - .L_20)
	.align		4
.L_20:
        /*0068*/ 	.word	index@(.nv.constant0._Z14softmax_kernelPKfPfi)
        /*006c*/ 	.short	0x0380
        /*006e*/ 	.short	0x0014


	//----- nvinfo : EIATTR_SW_WAR
	.align		4
.L_21:
        /*0070*/ 	.byte	0x04, 0x36
        /*0072*/ 	.short	(.L_23 - .L_22)
.L_22:
        /*0074*/ 	.word	0x00000008
.L_23:


//--------------------- .nv.callgraph             --------------------------
	.section	.nv.callgraph,"",@"SHT_CUDA_CALLGRAPH"
	.align	4
	.sectionentsize	8
	.align		4
        /*0000*/ 	.word	0x00000000
	.align		4
        /*0004*/ 	.word	0xffffffff
	.align		4
        /*0008*/ 	.word	0x00000000
	.align		4
        /*000c*/ 	.word	0xfffffffe
	.align		4
        /*0010*/ 	.word	0x00000000
	.align		4
        /*0014*/ 	.word	0xfffffffd
	.align		4
        /*0018*/ 	.word	0x00000000
	.align		4
        /*001c*/ 	.word	0xfffffffc


//--------------------- .text._Z14softmax_kernelPKfPfi --------------------------
	.section	.text._Z14softmax_kernelPKfPfi,"ax",@progbits
	.align	128
        .global         _Z14softmax_kernelPKfPfi
        .type           _Z14softmax_kernelPKfPfi,@function
        .size           _Z14softmax_kernelPKfPfi,(.L_x_38 - _Z14softmax_kernelPKfPfi)
        .other          _Z14softmax_kernelPKfPfi,@"STO_CUDA_ENTRY STV_DEFAULT"
_Z14softmax_kernelPKfPfi:
.text._Z14softmax_kernelPKfPfi:
[----:B------:R-:W-:Y:S01]  /*0000*/  LDC R1, c[0x0][0x37c] ;  /* 0x0000df00ff017b82 */ /* 0x000fe20000000800 */
[----:B------:R-:W0:Y:S01]  /*0010*/  S2R R9, SR_CTAID.X ;  /* 0x0000000000097919 */ /* 0x000e220000002500 */
[----:B------:R-:W1:Y:S06]  /*0020*/  LDCU UR4, c[0x0][0x360] ;  /* 0x00006c00ff0477ac */ /* 0x000e6c0008000800 */
[----:B------:R-:W1:Y:S01]  /*0030*/  LDC R2, c[0x0][0x370] ;  /* 0x0000dc00ff027b82 */ /* 0x000e620000000800 */
[----:B------:R-:W0:Y:S01]  /*0040*/  S2R R0, SR_TID.X ;  /* 0x0000000000007919 */ /* 0x000e220000002100 */
[----:B------:R-:W2:Y:S01]  /*0050*/  LDCU UR5, c[0x0][0x390] ;  /* 0x00007200ff0577ac */ /* 0x000ea20008000800 */
[----:B-1----:R-:W-:-:S02]  /*0060*/  IMAD R2, R2, UR4, RZ ;  /* 0x0000000402027c24 */ /* 0x002fc4000f8e02ff */
[----:B0-----:R-:W-:-:S05]  /*0070*/  IMAD R9, R9, UR4, R0 ;  /* 0x0000000409097c24 */ /* 0x001fca000f8e0200 */
[----:B--2---:R-:W-:-:S13]  /*0080*/  ISETP.GE.AND P0, PT, R9, UR5, PT ;  /* 0x0000000509007c0c */ /* 0x004fda000bf06270 */
[----:B------:R-:W-:Y:S05]  /*0090*/  @P0 EXIT ;  /* 0x000000000000094d */ /* 0x000fea0003800000 */
[----:B------:R-:W0:Y:S01]  /*00a0*/  LDC.64 R4, c[0x0][0x380] ;  /* 0x0000e000ff047b82 */ /* 0x000e220000000a00 */
[----:B------:R-:W0:Y:S02]  /*00b0*/  LDCU.64 UR10, c[0x0][0x358] ;  /* 0x00006b00ff0a77ac */ /* 0x000e240008000a00 */
[----:B0-----:R0:W5:Y:S01]  /*00c0*/  LDG.E R8, desc[UR10][R4.64] ;  /* 0x0000000a04087981 */ /* 0x001162000c1e1900 */
[----:B------:R-:W-:-:S09]  /*00d0*/  UISETP.GE.AND UP0, UPT, UR5, 0x2, UPT ;  /* 0x000000020500788c */ /* 0x000fd2000bf06270 */
[----:B0-----:R-:W-:Y:S05]  /*00e0*/  BRA.U !UP0, `(.L_x_0) ;  /* 0x0000000508707547 */ /* 0x001fea000b800000 */
[----:B------:R-:W-:Y:S01]  /*00f0*/  UIADD3 UR4, UPT, UPT, UR5, -0x1, URZ ;  /* 0xffffffff05047890 */ /* 0x000fe2000fffe0ff */
[----:B------:R-:W-:Y:S01]  /*0100*/  HFMA2 R0, -RZ, RZ, 0, 5.9604644775390625e-08 ;  /* 0x00000001ff007431 */ /* 0x000fe200000001ff */
[----:B------:R-:W-:Y:S02]  /*0110*/  UIADD3 UR5, UPT, UPT, UR5, -0x2, URZ ;  /* 0xfffffffe05057890 */ /* 0x000fe4000fffe0ff */
[----:B------:R-:W-:Y:S02]  /*0120*/  ULOP3.LUT UR8, UR4, 0xf, URZ, 0xc0, !UPT ;  /* 0x0000000f04087892 */ /* 0x000fe4000f8ec0ff */
[----:B------:R-:W-:-:S09]  /*0130*/  UISETP.GE.U32.AND UP0, UPT, UR5, 0xf, UPT ;  /* 0x0000000f0500788c */ /* 0x000fd2000bf06070 */
[----:B------:R-:W-:Y:S05]  /*0140*/  BRA.U !UP0, `(.L_x_1) ;  /* 0x0000000108a07547 */ /* 0x000fea000b800000 */
[----:B------:R-:W0:Y:S01]  /*0150*/  LDCU.64 UR6, c[0x0][0x380] ;  /* 0x00007000ff0677ac */ /* 0x000e220008000a00 */
[----:B------:R-:W-:Y:S01]  /*0160*/  MOV R0, RZ ;  /* 0x000000ff00007202 */ /* 0x000fe20000000f00 */
[----:B------:R-:W-:-:S04]  /*0170*/  ULOP3.LUT UR5, UR4, 0xfffffff0, URZ, 0xc0, !UPT ;  /* 0xfffffff004057892 */ /* 0x000fc8000f8ec0ff */
[----:B------:R-:W-:Y:S02]  /*0180*/  UIADD3 UR5, UPT, UPT, -UR5, URZ, URZ ;  /* 0x000000ff05057290 */ /* 0x000fe4000fffe1ff */
[----:B0-----:R-:W-:-:S04]  /*0190*/  UIADD3 UR6, UP0, UPT, UR6, 0x20, URZ ;  /* 0x0000002006067890 */ /* 0x001fc8000ff1e0ff */
[----:B------:R-:W-:Y:S02]  /*01a0*/  UIADD3.X UR7, UPT, UPT, URZ, UR7, URZ, UP0, !UPT ;  /* 0x00000007ff077290 */ /* 0x000fe400087fe4ff */
[----:B------:R-:W-:-:S04]  /*01b0*/  MOV R10, UR6 ;  /* 0x00000006000a7c02 */ /* 0x000fc80008000f00 */
[----:B------:R-:W-:-:S07]  /*01c0*/  MOV R5, UR7 ;  /* 0x0000000700057c02 */ /* 0x000fce0008000f00 */
.L_x_2:
[----:B------:R-:W-:-:S05]  /*01d0*/  MOV R4, R10 ;  /* 0x0000000a00047202 */ /* 0x000fca0000000f00 */
[----:B------:R-:W2:Y:S04]  /*01e0*/  LDG.E R7, desc[UR10][R4.64+-0x1c] ;  /* 0xffffe40a04077981 */ /* 0x000ea8000c1e1900 */
[----:B------:R-:W2:Y:S04]  /*01f0*/  LDG.E R10, desc[UR10][R4.64+-0x18] ;  /* 0xffffe80a040a7981 */ /* 0x000ea8000c1e1900 */
[----:B------:R-:W3:Y:S04]  /*0200*/  LDG.E R12, desc[UR10][R4.64+-0x14] ;  /* 0xffffec0a040c7981 */ /* 0x000ee8000c1e1900 */
[----:B------:R-:W3:Y:S04]  /*0210*/  LDG.E R11, desc[UR10][R4.64+-0x10] ;  /* 0xfffff00a040b7981 */ /* 0x000ee8000c1e1900 */
[----:B------:R-:W4:Y:S04]  /*0220*/  LDG.E R14, desc[UR10][R4.64+-0xc] ;  /* 0xfffff40a040e7981 */ /* 0x000f28000c1e1900 */
        /* <DEDUP_REMOVED lines=10> */
[----:B------:R0:W4:Y:S01]  /*02d0*/  LDG.E R6, desc[UR10][R4.64+0x20] ;  /* 0x0000200a04067981 */ /* 0x000122000c1e1900 */
[----:B------:R-:W-:Y:S01]  /*02e0*/  UIADD3 UR5, UPT, UPT, UR5, 0x10, URZ ;  /* 0x0000001005057890 */ /* 0x000fe2000fffe0ff */
[----:B------:R-:W-:-:S03]  /*02f0*/  IADD3 R0, PT, PT, R0, 0x10, RZ ;  /* 0x0000001000007810 */ /* 0x000fc60007ffe0ff */
[----:B------:R-:W-:Y:S01]  /*0300*/  UISETP.NE.AND UP0, UPT, UR5, URZ, UPT ;  /* 0x000000ff0500728c */ /* 0x000fe2000bf05270 */
[----:B--2--5:R-:W-:Y:S02]  /*0310*/  FMNMX3 R7, R8, R7, R10, !PT ;  /* 0x0000000708077276 */ /* 0x024fe4000780000a */
[----:B------:R-:W-:-:S04]  /*0320*/  IADD3 R10, P0, PT, R4, 0x40, RZ ;  /* 0x00000040040a7810 */ /* 0x000fc80007f1e0ff */
[----:B0-----:R-:W-:Y:S02]  /*0330*/  IADD3.X R5, PT, PT, RZ, R5, RZ, P0, !PT ;  /* 0x00000005ff057210 */ /* 0x001fe400007fe4ff */
[----:B---3--:R-:W-:-:S04]  /*0340*/  FMNMX3 R7, R7, R12, R11, !PT ;  /* 0x0000000c07077276 */ /* 0x008fc8000780000b */
[----:B----4-:R-:W-:-:S04]  /*0350*/  FMNMX3 R7, R7, R14, R13, !PT ;  /* 0x0000000e07077276 */ /* 0x010fc8000780000d */
[----:B------:R-:W-:-:S04]  /*0360*/  FMNMX3 R7, R7, R16, R15, !PT ;  /* 0x0000001007077276 */ /* 0x000fc8000780000f */
[----:B------:R-:W-:-:S04]  /*0370*/  FMNMX3 R7, R7, R18, R17, !PT ;  /* 0x0000001207077276 */ /* 0x000fc80007800011 */
[----:B------:R-:W-:-:S04]  /*0380*/  FMNMX3 R7, R7, R20, R19, !PT ;  /* 0x0000001407077276 */ /* 0x000fc80007800013 */
[----:B------:R-:W-:-:S04]  /*0390*/  FMNMX3 R7, R7, R22, R21, !PT ;  /* 0x0000001607077276 */ /* 0x000fc80007800015 */
[----:B------:R-:W-:Y:S01]  /*03a0*/  FMNMX3 R8, R7, R3, R6, !PT ;  /* 0x0000000307087276 */ /* 0x000fe20007800006 */
[----:B------:R-:W-:Y:S06]  /*03b0*/  BRA.U UP0, `(.L_x_2) ;  /* 0xfffffffd00847547 */ /* 0x000fec000b83ffff */
[----:B------:R-:W-:-:S07]  /*03c0*/  IADD3 R0, PT, PT, R0, 0x1, RZ ;  /* 0x0000000100007810 */ /* 0x000fce0007ffe0ff */
.L_x_1:
[----:B------:R-:W-:-:S09]  /*03d0*/  UISETP.NE.AND UP0, UPT, UR8, URZ, UPT ;  /* 0x000000ff0800728c */ /* 0x000fd2000bf05270 */
[----:B------:R-:W-:Y:S05]  /*03e0*/  BRA.U !UP0, `(.L_x_0) ;  /* 0x0000000108b07547 */ /* 0x000fea000b800000 */
[----:B------:R-:W-:Y:S02]  /*03f0*/  UISETP.GE.U32.AND UP0, UPT, UR8, 0x8, UPT ;  /* 0x000000080800788c */ /* 0x000fe4000bf06070 */
[----:B------:R-:W-:-:S04]  /*0400*/  ULOP3.LUT UR5, UR4, 0x7, URZ, 0xc0, !UPT ;  /* 0x0000000704057892 */ /* 0x000fc8000f8ec0ff */
[----:B------:R-:W-:-:S03]  /*0410*/  UISETP.NE.AND UP1, UPT, UR5, URZ, UPT ;  /* 0x000000ff0500728c */ /* 0x000fc6000bf25270 */
[----:B------:R-:W-:Y:S08]  /*0420*/  BRA.U !UP0, `(.L_x_3) ;  /* 0x00000001083c7547 */ /* 0x000ff0000b800000 */
[----:B------:R-:W0:Y:S02]  /*0430*/  LDC.64 R4, c[0x0][0x380] ;  /* 0x0000e000ff047b82 */ /* 0x000e240000000a00 */
[----:B0-----:R-:W-:-:S05]  /*0440*/  IMAD.WIDE.U32 R4, R0, 0x4, R4 ;  /* 0x0000000400047825 */ /* 0x001fca00078e0004 */
[----:B------:R-:W2:Y:S04]  /*0450*/  LDG.E R3, desc[UR10][R4.64] ;  /* 0x0000000a04037981 */ /* 0x000ea8000c1e1900 */
[----:B------:R-:W2:Y:S04]  /*0460*/  LDG.E R6, desc[UR10][R4.64+0x4] ;  /* 0x0000040a04067981 */ /* 0x000ea8000c1e1900 */
[----:B------:R-:W3:Y:S04]  /*0470*/  LDG.E R10, desc[UR10][R4.64+0x8] ;  /* 0x0000080a040a7981 */ /* 0x000ee8000c1e1900 */
[----:B------:R-:W3:Y:S04]  /*0480*/  LDG.E R7, desc[UR10][R4.64+0xc] ;  /* 0x00000c0a04077981 */ /* 0x000ee8000c1e1900 */
[----:B------:R-:W4:Y:S04]  /*0490*/  LDG.E R12, desc[UR10][R4.64+0x10] ;  /* 0x0000100a040c7981 */ /* 0x000f28000c1e1900 */
[----:B------:R-:W4:Y:S04]  /*04a0*/  LDG.E R11, desc[UR10][R4.64+0x14] ;  /* 0x0000140a040b7981 */ /* 0x000f28000c1e1900 */
[----:B------:R-:W4:Y:S04]  /*04b0*/  LDG.E R14, desc[UR10][R4.64+0x18] ;  /* 0x0000180a040e7981 */ /* 0x000f28000c1e1900 */
[----:B------:R-:W4:Y:S01]  /*04c0*/  LDG.E R13, desc[UR10][R4.64+0x1c] ;  /* 0x00001c0a040d7981 */ /* 0x000f22000c1e1900 */
[----:B------:R-:W-:-:S02]  /*04d0*/  IADD3 R0, PT, PT, R0, 0x8, RZ ;  /* 0x0000000800007810 */ /* 0x000fc40007ffe0ff */
[----:B--2--5:R-:W-:-:S04]  /*04e0*/  FMNMX3 R3, R8, R3, R6, !PT ;  /* 0x0000000308037276 */ /* 0x024fc80007800006 */
[----:B---3--:R-:W-:-:S04]  /*04f0*/  FMNMX3 R3, R3, R10, R7, !PT ;  /* 0x0000000a03037276 */ /* 0x008fc80007800007 */
[----:B----4-:R-:W-:-:S04]  /*0500*/  FMNMX3 R3, R3, R12, R11, !PT ;  /* 0x0000000c03037276 */ /* 0x010fc8000780000b */
[----:B------:R-:W-:-:S07]  /*0510*/  FMNMX3 R8, R3, R14, R13, !PT ;  /* 0x0000000e03087276 */ /* 0x000fce000780000d */
.L_x_3:
        /* <DEDUP_REMOVED lines=10> */
[----:B------:R-:W3:Y:S01]  /*05c0*/  LDG.E R7, desc[UR10][R4.64+0xc] ;  /* 0x00000c0a04077981 */ /* 0x000ee2000c1e1900 */
[----:B------:R-:W-:-:S02]  /*05d0*/  IADD3 R0, PT, PT, R0, 0x4, RZ ;  /* 0x0000000400007810 */ /* 0x000fc40007ffe0ff */
[----:B--2--5:R-:W-:-:S04]  /*05e0*/  FMNMX3 R3, R8, R3, R6, !PT ;  /* 0x0000000308037276 */ /* 0x024fc80007800006 */
[----:B---3--:R-:W-:-:S07]  /*05f0*/  FMNMX3 R8, R3, R10, R7, !PT ;  /* 0x0000000a03087276 */ /* 0x008fce0007800007 */
.L_x_4:
[----:B------:R-:W-:Y:S05]  /*0600*/  BRA.U !UP1, `(.L_x_0) ;  /* 0x0000000109287547 */ /* 0x000fea000b800000 */
[----:B------:R-:W0:Y:S01]  /*0610*/  LDC.64 R4, c[0x0][0x380] ;  /* 0x0000e000ff047b82 */ /* 0x000e220000000a00 */
[----:B------:R-:W-:Y:S01]  /*0620*/  UIADD3 UR4, UPT, UPT, -UR4, URZ, URZ ;  /* 0x000000ff04047290 */ /* 0x000fe2000fffe1ff */
[----:B0-----:R-:W-:-:S11]  /*0630*/  IMAD.WIDE.U32 R4, R0, 0x4, R4 ;  /* 0x0000000400047825 */ /* 0x001fd600078e0004 */
.L_x_5:
[----:B------:R0:W2:Y:S01]  /*0640*/  LDG.E R3, desc[UR10][R4.64] ;  /* 0x0000000a04037981 */ /* 0x0000a2000c1e1900 */
[----:B------:R-:W-:-:S04]  /*0650*/  UIADD3 UR4, UPT, UPT, UR4, 0x1, URZ ;  /* 0x0000000104047890 */ /* 0x000fc8000fffe0ff */
[----:B------:R-:W-:Y:S01]  /*0660*/  UISETP.NE.AND UP0, UPT, UR4, URZ, UPT ;  /* 0x000000ff0400728c */ /* 0x000fe2000bf05270 */
[----:B0-----:R-:W-:-:S04]  /*0670*/  IADD3 R4, P0, PT, R4, 0x4, RZ ;  /* 0x0000000404047810 */ /* 0x001fc80007f1e0ff */
[----:B------:R-:W-:Y:S02]  /*0680*/  IADD3.X R5, PT, PT, RZ, R5, RZ, P0, !PT ;  /* 0x00000005ff057210 */ /* 0x000fe400007fe4ff */
[----:B--2--5:R-:W-:Y:S02]  /*0690*/  FMNMX R8, R3, R8, !PT ;  /* 0x0000000803087209 */ /* 0x024fe40007800000 */
[----:B------:R-:W-:Y:S05]  /*06a0*/  BRA.U UP0, `(.L_x_5) ;  /* 0xfffffffd00e47547 */ /* 0x000fea000b83ffff */
.L_x_0:
[----:B------:R-:W0:Y:S01]  /*06b0*/  LDCU UR4, c[0x0][0x390] ;  /* 0x00007200ff0477ac */ /* 0x000e220008000800 */
[----:B------:R-:W-:Y:S01]  /*06c0*/  HFMA2 R3, -RZ, RZ, 0, 0 ;  /* 0x00000000ff037431 */ /* 0x000fe200000001ff */
[----:B0-----:R-:W-:-:S09]  /*06d0*/  UISETP.GE.AND UP0, UPT, UR4, 0x1, UPT ;  /* 0x000000010400788c */ /* 0x001fd2000bf06270 */
[----:B------:R-:W-:Y:S05]  /*06e0*/  BRA.U !UP0, `(.L_x_6) ;  /* 0x0000001108607547 */ /* 0x000fea000b800000 */
[----:B------:R-:W-:Y:S01]  /*06f0*/  UISETP.GE.U32.AND UP1, UPT, UR4, 0x10, UPT ;  /* 0x000000100400788c */ /* 0x000fe2000bf26070 */
[----:B------:R-:W-:Y:S01]  /*0700*/  MOV R3, RZ ;  /* 0x000000ff00037202 */ /* 0x000fe20000000f00 */
[----:B------:R-:W-:Y:S01]  /*0710*/  ULOP3.LUT UR5, UR4, 0xf, URZ, 0xc0, !UPT ;  /* 0x0000000f04057892 */ /* 0x000fe2000f8ec0ff */
[----:B------:R-:W-:-:S03]  /*0720*/  MOV R0, RZ ;  /* 0x000000ff00007202 */ /* 0x000fc60000000f00 */
[----:B------:R-:W-:-:S03]  /*0730*/  UISETP.NE.AND UP0, UPT, UR5, URZ, UPT ;  /* 0x000000ff0500728c */ /* 0x000fc6000bf05270 */
[----:B------:R-:W-:Y:S08]  /*0740*/  BRA.U !UP1, `(.L_x_7) ;  /* 0x0000000909387547 */ /* 0x000ff0000b800000 */
[----:B------:R-:W0:Y:S01]  /*0750*/  LDCU.64 UR6, c[0x0][0x380] ;  /* 0x00007000ff0677ac */ /* 0x000e220008000a00 */
[----:B------:R-:W-:Y:S01]  /*0760*/  MOV R3, RZ ;  /* 0x000000ff00037202 */ /* 0x000fe20000000f00 */
[----:B------:R-:W-:-:S04]  /*0770*/  ULOP3.LUT UR4, UR4, 0x7ffffff0, URZ, 0xc0, !UPT ;  /* 0x7ffffff004047892 */ /* 0x000fc8000f8ec0ff */
[----:B------:R-:W-:Y:S02]  /*0780*/  UIADD3 UR8, UPT, UPT, -UR4, URZ, URZ ;  /* 0x000000ff04087290 */ /* 0x000fe4000fffe1ff */
[----:B------:R-:W-:Y:S01]  /*0790*/  MOV R0, UR4 ;  /* 0x0000000400007c02 */ /* 0x000fe20008000f00 */
[----:B0-----:R-:W-:-:S04]  /*07a0*/  UIADD3 UR6, UP1, UPT, UR6, 0x20, URZ ;  /* 0x0000002006067890 */ /* 0x001fc8000ff3e0ff */
[----:B------:R-:W-:Y:S02]  /*07b0*/  UIADD3.X UR7, UPT, UPT, URZ, UR7, URZ, UP1, !UPT ;  /* 0x00000007ff077290 */ /* 0x000fe40008ffe4ff */
[----:B------:R-:W-:-:S04]  /*07c0*/  MOV R4, UR6 ;  /* 0x0000000600047c02 */ /* 0x000fc80008000f00 */
[----:B------:R-:W-:-:S07]  /*07d0*/  MOV R5, UR7 ;  /* 0x0000000700057c02 */ /* 0x000fce0008000f00 */
.L_x_8:
[----:B------:R-:W2:Y:S04]  /*07e0*/  LDG.E R10, desc[UR10][R4.64+-0x20] ;  /* 0xffffe00a040a7981 */ /* 0x000ea8000c1e1900 */
        /* <DEDUP_REMOVED lines=14> */
[----:B------:R-:W4:Y:S01]  /*08d0*/  LDG.E R7, desc[UR10][R4.64+0x1c] ;  /* 0x00001c0a04077981 */ /* 0x000f22000c1e1900 */
[----:B------:R-:W-:-:S04]  /*08e0*/  UIADD3 UR8, UPT, UPT, UR8, 0x10, URZ ;  /* 0x0000001008087890 */ /* 0x000fc8000fffe0ff */
[----:B------:R-:W-:Y:S01]  /*08f0*/  UISETP.NE.AND UP1, UPT, UR8, URZ, UPT ;  /* 0x000000ff0800728c */ /* 0x000fe2000bf25270 */
[----:B--2--5:R-:W-:-:S04]  /*0900*/  FADD R10, R10, -R8 ;  /* 0x800000080a0a7221 */ /* 0x024fc80000000000 */
[----:B------:R-:W-:Y:S01]  /*0910*/  FMUL R10, R10, 1.4426950216293334961 ;  /* 0x3fb8aa3b0a0a7820 */ /* 0x000fe20000400000 */
[--C-:B---3--:R-:W-:Y:S01]  /*0920*/  FADD R12, R12, -R8.reuse ;  /* 0x800000080c0c7221 */ /* 0x108fe20000000000 */
[----:B----4-:R-:W-:-:S03]  /*0930*/  FADD R14, R14, -R8 ;  /* 0x800000080e0e7221 */ /* 0x010fc60000000000 */
[----:B------:R-:W-:Y:S01]  /*0940*/  FSETP.GEU.AND P2, PT, R10, -126, PT ;  /* 0xc2fc00000a00780b */ /* 0x000fe20003f4e000 */
[----:B------:R-:W-:Y:S01]  /*0950*/  FMUL R18, R12, 1.4426950216293334961 ;  /* 0x3fb8aa3b0c127820 */ /* 0x000fe20000400000 */
[----:B------:R-:W-:Y:S01]  /*0960*/  FMUL R12, R14, 1.4426950216293334961 ;  /* 0x3fb8aa3b0e0c7820 */ /* 0x000fe20000400000 */
[----:B------:R-:W-:-:S03]  /*0970*/  FADD R16, R16, -R8 ;  /* 0x8000000810107221 */ /* 0x000fc60000000000 */
[----:B------:R-:W-:Y:S02]  /*0980*/  FSETP.GEU.AND P3, PT, R18, -126, PT ;  /* 0xc2fc00001200780b */ /* 0x000fe40003f6e000 */
[----:B------:R-:W-:Y:S01]  /*0990*/  FSETP.GEU.AND P4, PT, R12, -126, PT ;  /* 0xc2fc00000c00780b */ /* 0x000fe20003f8e000 */
[----:B------:R-:W-:Y:S01]  /*09a0*/  FMUL R14, R16, 1.4426950216293334961 ;  /* 0x3fb8aa3b100e7820 */ /* 0x000fe20000400000 */
[--C-:B------:R-:W-:Y:S01]  /*09b0*/  FADD R16, R6, -R8.reuse ;  /* 0x8000000806107221 */ /* 0x100fe20000000000 */
[--C-:B------:R-:W-:Y:S02]  /*09c0*/  FADD R29, R29, -R8.reuse ;  /* 0x800000081d1d7221 */ /* 0x100fe40000000000 */
[----:B------:R-:W-:Y:S01]  /*09d0*/  @!P2 FMUL R10, R10, 0.5 ;  /* 0x3f0000000a0aa820 */ /* 0x000fe20000400000 */
[----:B------:R-:W-:Y:S01]  /*09e0*/  FSETP.GEU.AND P5, PT, R14, -126, PT ;  /* 0xc2fc00000e00780b */ /* 0x000fe20003fae000 */
[----:B------:R-:W-:Y:S01]  /*09f0*/  FMUL R16, R16, 1.4426950216293334961 ;  /* 0x3fb8aa3b10107820 */ /* 0x000fe20000400000 */
[----:B------:R-:W-:Y:S01]  /*0a00*/  FADD R27, R27, -R8 ;  /* 0x800000081b1b7221 */ /* 0x000fe20000000000 */
[----:B------:R-:W-:-:S02]  /*0a10*/  FMUL R22, R29, 1.4426950216293334961 ;  /* 0x3fb8aa3b1d167820 */ /* 0x000fc40000400000 */
[----:B------:R-:W0:Y:S01]  /*0a20*/  MUFU.EX2 R10, R10 ;  /* 0x0000000a000a7308 */ /* 0x000e220000000800 */
[----:B------:R-:W-:Y:S01]  /*0a30*/  @!P3 FMUL R18, R18, 0.5 ;  /* 0x3f0000001212b820 */ /* 0x000fe20000400000 */
[----:B------:R-:W-:Y:S01]  /*0a40*/  @!P4 FMUL R12, R12, 0.5 ;  /* 0x3f0000000c0cc820 */ /* 0x000fe20000400000 */
[----:B------:R-:W-:Y:S01]  /*0a50*/  FSETP.GEU.AND P6, PT, R16, -126, PT ;  /* 0xc2fc00001000780b */ /* 0x000fe20003fce000 */
[----:B------:R-:W-:Y:S01]  /*0a60*/  FMUL R20, R27, 1.4426950216293334961 ;  /* 0x3fb8aa3b1b147820 */ /* 0x000fe20000400000 */
[--C-:B------:R-:W-:Y:S01]  /*0a70*/  FADD R25, R25, -R8.reuse ;  /* 0x8000000819197221 */ /* 0x100fe20000000000 */
[----:B------:R-:W-:Y:S01]  /*0a80*/  FSETP.GEU.AND P0, PT, R22, -126, PT ;  /* 0xc2fc00001600780b */ /* 0x000fe20003f0e000 */
[--C-:B------:R-:W-:Y:S01]  /*0a90*/  FADD R24, R23, -R8.reuse ;  /* 0x8000000817187221 */ /* 0x100fe20000000000 */
[----:B------:R1:W2:Y:S01]  /*0aa0*/  MUFU.EX2 R6, R18 ;  /* 0x0000001200067308 */ /* 0x0002a20000000800 */
[----:B------:R-:W-:Y:S01]  /*0ab0*/  @!P5 FMUL R14, R14, 0.5 ;  /* 0x3f0000000e0ed820 */ /* 0x000fe20000400000 */
[----:B------:R-:W-:Y:S01]  /*0ac0*/  FSETP.GEU.AND P1, PT, R20, -126, PT ;  /* 0xc2fc00001400780b */ /* 0x000fe20003f2e000 */
[--C-:B------:R-:W-:Y:S01]  /*0ad0*/  FADD R21, R21, -R8.reuse ;  /* 0x8000000815157221 */ /* 0x100fe20000000000 */
[----:B------:R-:W-:-:S03]  /*0ae0*/  FADD R19, R19, -R8 ;  /* 0x8000000813137221 */ /* 0x000fc60000000000 */
[----:B------:R-:W-:Y:S01]  /*0af0*/  FMUL R21, R21, 1.4426950216293334961 ;  /* 0x3fb8aa3b15157820 */ /* 0x000fe20000400000 */
[----:B------:R-:W3:Y:S01]  /*0b00*/  MUFU.EX2 R12, R12 ;  /* 0x0000000c000c7308 */ /* 0x000ee20000000800 */
[----:B------:R-:W-:Y:S01]  /*0b10*/  @!P6 FMUL R16, R16, 0.5 ;  /* 0x3f0000001010e820 */ /* 0x000fe20000400000 */
[----:B0-----:R-:W-:Y:S01]  /*0b20*/  @!P2 FMUL R10, R10, R10 ;  /* 0x0000000a0a0aa220 */ /* 0x001fe20000400000 */
[----:B-1----:R-:W-:Y:S01]  /*0b30*/  FMUL R18, R25, 1.4426950216293334961 ;  /* 0x3fb8aa3b19127820 */ /* 0x002fe20000400000 */
[----:B------:R-:W-:Y:S01]  /*0b40*/  @!P0 FMUL R22, R22, 0.5 ;  /* 0x3f00000016168820 */ /* 0x000fe20000400000 */
[----:B------:R-:W-:Y:S01]  /*0b50*/  FADD R17, R17, -R8 ;  /* 0x8000000811117221 */ /* 0x000fe20000000000 */
[----:B------:R-:W-:Y:S01]  /*0b60*/  FADD R23, R10, R3 ;  /* 0x000000030a177221 */ /* 0x000fe20000000000 */
[----:B------:R-:W-:Y:S01]  /*0b70*/  FMUL R10, R24, 1.4426950216293334961 ;  /* 0x3fb8aa3b180a7820 */ /* 0x000fe20000400000 */
[----:B------:R-:W0:Y:S01]  /*0b80*/  MUFU.EX2 R14, R14 ;  /* 0x0000000e000e7308 */ /* 0x000e220000000800 */
[----:B--2---:R-:W-:Y:S01]  /*0b90*/  @!P3 FMUL R6, R6, R6 ;  /* 0x000000060606b220 */ /* 0x004fe20000400000 */
[----:B------:R-:W-:Y:S01]  /*0ba0*/  FSETP.GEU.AND P2, PT, R18, -126, PT ;  /* 0xc2fc00001200780b */ /* 0x000fe20003f4e000 */
[----:B------:R-:W-:Y:S01]  /*0bb0*/  @!P1 FMUL R20, R20, 0.5 ;  /* 0x3f00000014149820 */ /* 0x000fe20000400000 */
[----:B------:R-:W-:Y:S01]  /*0bc0*/  FSETP.GEU.AND P3, PT, R10, -126, PT ;  /* 0xc2fc00000a00780b */ /* 0x000fe20003f6e000 */
[----:B------:R-:W-:Y:S01]  /*0bd0*/  FADD R23, R23, R6 ;  /* 0x0000000617177221 */ /* 0x000fe20000000000 */
[----:B------:R-:W-:Y:S01]  /*0be0*/  FMUL R17, R17, 1.4426950216293334961 ;  /* 0x3fb8aa3b11117820 */ /* 0x000fe20000400000 */
[--C-:B------:R-:W-:Y:S01]  /*0bf0*/  FADD R15, R15, -R8.reuse ;  /* 0x800000080f0f7221 */ /* 0x100fe20000000000 */
[----:B------:R-:W1:Y:S01]  /*0c00*/  MUFU.EX2 R16, R16 ;  /* 0x0000001000107308 */ /* 0x000e620000000800 */
[----:B---3--:R-:W-:Y:S01]  /*0c10*/  @!P4 FMUL R12, R12, R12 ;  /* 0x0000000c0c0cc220 */ /* 0x008fe20000400000 */
[----:B------:R-:W-:Y:S01]  /*0c20*/  FSETP.GEU.AND P4, PT, R21, -126, PT ;  /* 0xc2fc00001500780b */ /* 0x000fe20003f8e000 */
[----:B------:R-:W-:Y:S01]  /*0c30*/  FMUL R15, R15, 1.4426950216293334961 ;  /* 0x3fb8aa3b0f0f7820 */ /* 0x000fe20000400000 */
[----:B------:R-:W-:Y:S01]  /*0c40*/  FADD R13, R13, -R8 ;  /* 0x800000080d0d7221 */ /* 0x000fe20000000000 */
[----:B------:R-:W-:Y:S01]  /*0c50*/  FADD R23, R23, R12 ;  /* 0x0000000c17177221 */ /* 0x000fe20000000000 */
[----:B------:R-:W-:Y:S01]  /*0c60*/  FMUL R12, R19, 1.4426950216293334961 ;  /* 0x3fb8aa3b130c7820 */ /* 0x000fe20000400000 */
[----:B------:R-:W-:Y:S01]  /*0c70*/  @!P2 FMUL R18, R18, 0.5 ;  /* 0x3f0000001212a820 */ /* 0x000fe20000400000 */
[----:B------:R-:W2:Y:S01]  /*0c80*/  MUFU.EX2 R3, R22 ;  /* 0x0000001600037308 */ /* 0x000ea20000000800 */
[----:B0-----:R-:W-:Y:S01]  /*0c90*/  @!P5 FMUL R14, R14, R14 ;  /* 0x0000000e0e0ed220 */ /* 0x001fe20000400000 */
[----:B------:R-:W-:Y:S01]  /*0ca0*/  @!P3 FMUL R10, R10, 0.5 ;  /* 0x3f0000000a0ab820 */ /* 0x000fe20000400000 */
[----:B------:R-:W-:Y:S01]  /*0cb0*/  FSETP.GEU.AND P5, PT, R12, -126, PT ;  /* 0xc2fc00000c00780b */ /* 0x000fe20003fae000 */
[----:B------:R-:W-:Y:S01]  /*0cc0*/  FMUL R13, R13, 1.4426950216293334961 ;  /* 0x3fb8aa3b0d0d7820 */ /* 0x000fe20000400000 */
[----:B------:R-:W-:Y:S01]  /*0cd0*/  FADD R23, R23, R14 ;  /* 0x0000000e17177221 */ /* 0x000fe20000000000 */
[--C-:B------:R-:W-:Y:S01]  /*0ce0*/  FADD R11, R11, -R8.reuse ;  /* 0x800000080b0b7221 */ /* 0x100fe20000000000 */
[----:B------:R-:W-:Y:S01]  /*0cf0*/  @!P4 FMUL R21, R21, 0.5 ;  /* 0x3f0000001515c820 */ /* 0x000fe20000400000 */
[----:B------:R-:W0:Y:S01]  /*0d00*/  MUFU.EX2 R6, R20 ;  /* 0x0000001400067308 */ /* 0x000e220000000800 */
[----:B-1----:R-:W-:Y:S01]  /*0d10*/  @!P6 FMUL R16, R16, R16 ;  /* 0x000000101010e220 */ /* 0x002fe20000400000 */
[----:B------:R-:W-:Y:S01]  /*0d20*/  FSETP.GEU.AND P6, PT, R17, -126, PT ;  /* 0xc2fc00001100780b */ /* 0x000fe20003fce000 */
[----:B------:R-:W-:Y:S01]  /*0d30*/  FMUL R11, R11, 1.4426950216293334961 ;  /* 0x3fb8aa3b0b0b7820 */ /* 0x000fe20000400000 */
[----:B------:R-:W-:Y:S01]  /*0d40*/  FADD R7, R7, -R8 ;  /* 0x8000000807077221 */ /* 0x000fe20000000000 */
[----:B------:R-:W-:-:S03]  /*0d50*/  FADD R16, R23, R16 ;  /* 0x0000001017107221 */ /* 0x000fc60000000000 */
[----:B------:R-:W1:Y:S01]  /*0d60*/  MUFU.EX2 R18, R18 ;  /* 0x0000001200127308 */ /* 0x000e620000000800 */
[----:B--2---:R-:W-:Y:S01]  /*0d70*/  @!P0 FMUL R3, R3, R3 ;  /* 0x0000000303038220 */ /* 0x004fe20000400000 */
[----:B------:R-:W-:Y:S01]  /*0d80*/  @!P5 FMUL R12, R12, 0.5 ;  /* 0x3f0000000c0cd820 */ /* 0x000fe20000400000 */
[----:B------:R-:W-:Y:S01]  /*0d90*/  FSETP.GEU.AND P0, PT, R15, -126, PT ;  /* 0xc2fc00000f00780b */ /* 0x000fe20003f0e000 */
[----:B------:R-:W-:Y:S01]  /*0da0*/  FMUL R7, R7, 1.4426950216293334961 ;  /* 0x3fb8aa3b07077820 */ /* 0x000fe20000400000 */
[----:B------:R-:W-:Y:S02]  /*0db0*/  FADD R3, R16, R3 ;  /* 0x0000000310037221 */ /* 0x000fe40000000000 */
[----:B------:R-:W-:Y:S01]  /*0dc0*/  @!P6 FMUL R17, R17, 0.5 ;  /* 0x3f0000001111e820 */ /* 0x000fe20000400000 */
[----:B------:R-:W2:Y:S01]  /*0dd0*/  MUFU.EX2 R10, R10 ;  /* 0x0000000a000a7308 */ /* 0x000ea20000000800 */
[----:B0-----:R-:W-:Y:S01]  /*0de0*/  @!P1 FMUL R6, R6, R6 ;  /* 0x0000000606069220 */ /* 0x001fe20000400000 */
[----:B------:R-:W-:-:S03]  /*0df0*/  FSETP.GEU.AND P1, PT, R13, -126, PT ;  /* 0xc2fc00000d00780b */ /* 0x000fc60003f2e000 */
[----:B------:R-:W-:-:S03]  /*0e00*/  FADD R3, R3, R6 ;  /* 0x0000000603037221 */ /* 0x000fc60000000000 */
[----:B------:R-:W0:Y:S01]  /*0e10*/  MUFU.EX2 R21, R21 ;  /* 0x0000001500157308 */ /* 0x000e220000000800 */
[----:B-1----:R-:W-:Y:S01]  /*0e20*/  @!P2 FMUL R18, R18, R18 ;  /* 0x000000121212a220 */ /* 0x002fe20000400000 */
[----:B------:R-:W-:Y:S01]  /*0e30*/  FSETP.GEU.AND P2, PT, R11, -126, PT ;  /* 0xc2fc00000b00780b */ /* 0x000fe20003f4e000 */
[----:B------:R-:W-:Y:S02]  /*0e40*/  @!P0 FMUL R15, R15, 0.5 ;  /* 0x3f0000000f0f8820 */ /* 0x000fe40000400000 */
[----:B------:R-:W-:Y:S02]  /*0e50*/  FADD R3, R3, R18 ;  /* 0x0000001203037221 */ /* 0x000fe40000000000 */
[----:B------:R-:W-:Y:S01]  /*0e60*/  @!P1 FMUL R13, R13, 0.5 ;  /* 0x3f0000000d0d9820 */ /* 0x000fe20000400000 */
[----:B------:R-:W1:Y:S01]  /*0e70*/  MUFU.EX2 R12, R12 ;  /* 0x0000000c000c7308 */ /* 0x000e620000000800 */
[----:B--2---:R-:W-:Y:S01]  /*0e80*/  @!P3 FMUL R10, R10, R10 ;  /* 0x0000000a0a0ab220 */ /* 0x004fe20000400000 */
[----:B------:R-:W-:-:S03]  /*0e90*/  FSETP.GEU.AND P3, PT, R7, -126, PT ;  /* 0xc2fc00000700780b */ /* 0x000fc60003f6e000 */
[----:B------:R-:W-:Y:S02]  /*0ea0*/  FADD R10, R3, R10 ;  /* 0x0000000a030a7221 */ /* 0x000fe40000000000 */
[----:B------:R-:W-:Y:S01]  /*0eb0*/  @!P2 FMUL R11, R11, 0.5 ;  /* 0x3f0000000b0ba820 */ /* 0x000fe20000400000 */
[----:B------:R-:W2:Y:S01]  /*0ec0*/  MUFU.EX2 R6, R17 ;  /* 0x0000001100067308 */ /* 0x000ea20000000800 */
[----:B0-----:R-:W-:-:S04]  /*0ed0*/  @!P4 FMUL R21, R21, R21 ;  /* 0x000000151515c220 */ /* 0x001fc80000400000 */
[----:B------:R-:W-:Y:S02]  /*0ee0*/  FADD R21, R10, R21 ;  /* 0x000000150a157221 */ /* 0x000fe40000000000 */
[----:B------:R-:W-:Y:S01]  /*0ef0*/  @!P3 FMUL R7, R7, 0.5 ;  /* 0x3f0000000707b820 */ /* 0x000fe20000400000 */
[----:B------:R-:W0:Y:S01]  /*0f00*/  MUFU.EX2 R14, R15 ;  /* 0x0000000f000e7308 */ /* 0x000e220000000800 */
[----:B-1----:R-:W-:-:S04]  /*0f10*/  @!P5 FMUL R12, R12, R12 ;  /* 0x0000000c0c0cd220 */ /* 0x002fc80000400000 */
[----:B------:R-:W-:-:S03]  /*0f20*/  FADD R21, R21, R12 ;  /* 0x0000000c15157221 */ /* 0x000fc60000000000 */
[----:B------:R-:W1:Y:S01]  /*0f30*/  MUFU.EX2 R16, R13 ;  /* 0x0000000d00107308 */ /* 0x000e620000000800 */
[----:B--2---:R-:W-:-:S04]  /*0f40*/  @!P6 FMUL R6, R6, R6 ;  /* 0x000000060606e220 */ /* 0x004fc80000400000 */
[----:B------:R-:W-:-:S03]  /*0f50*/  FADD R21, R21, R6 ;  /* 0x0000000615157221 */ /* 0x000fc60000000000 */
[----:B------:R-:W2:Y:S01]  /*0f60*/  MUFU.EX2 R10, R11 ;  /* 0x0000000b000a7308 */ /* 0x000ea20000000800 */
[----:B0-----:R-:W-:Y:S01]  /*0f70*/  @!P0 FMUL R14, R14, R14 ;  /* 0x0000000e0e0e8220 */ /* 0x001fe20000400000 */
[----:B------:R-:W-:-:S03]  /*0f80*/  IADD3 R4, P0, PT, R4, 0x40, RZ ;  /* 0x0000004004047810 */ /* 0x000fc60007f1e0ff */
[----:B------:R-:W-:Y:S01]  /*0f90*/  FADD R21, R21, R14 ;  /* 0x0000000e15157221 */ /* 0x000fe20000000000 */
[----:B------:R-:W-:Y:S02]  /*0fa0*/  IADD3.X R5, PT, PT, RZ, R5, RZ, P0, !PT ;  /* 0x00000005ff057210 */ /* 0x000fe400007fe4ff */
[----:B------:R-:W0:Y:S01]  /*0fb0*/  MUFU.EX2 R6, R7 ;  /* 0x0000000700067308 */ /* 0x000e220000000800 */
[----:B-1----:R-:W-:-:S04]  /*0fc0*/  @!P1 FMUL R16, R16, R16 ;  /* 0x0000001010109220 */ /* 0x002fc80000400000 */
[----:B------:R-:W-:Y:S01]  /*0fd0*/  FADD R21, R21, R16 ;  /* 0x0000001015157221 */ /* 0x000fe20000000000 */
[----:B--2---:R-:W-:-:S04]  /*0fe0*/  @!P2 FMUL R10, R10, R10 ;  /* 0x0000000a0a0aa220 */ /* 0x004fc80000400000 */
[----:B------:R-:W-:Y:S01]  /*0ff0*/  FADD R21, R21, R10 ;  /* 0x0000000a15157221 */ /* 0x000fe20000000000 */
[----:B0-----:R-:W-:-:S04]  /*1000*/  @!P3 FMUL R6, R6, R6 ;  /* 0x000000060606b220 */ /* 0x001fc80000400000 */
[----:B------:R-:W-:Y:S01]  /*1010*/  FADD R3, R21, R6 ;  /* 0x0000000615037221 */ /* 0x000fe20000000000 */
[----:B------:R-:W-:Y:S06]  /*1020*/  BRA.U UP1, `(.L_x_8) ;  /* 0xfffffff501ec7547 */ /* 0x000fec000b83ffff */
.L_x_7:
[----:B------:R-:W-:Y:S05]  /*1030*/  BRA.U !UP0, `(.L_x_6) ;  /* 0x00000009080c7547 */ /* 0x000fea000b800000 */
[----:B------:R-:W0:Y:S01]  /*1040*/  LDCU UR4, c[0x0][0x390] ;  /* 0x00007200ff0477ac */ /* 0x000e220008000800 */
[----:B------:R-:W-:Y:S02]  /*1050*/  UISETP.GE.U32.AND UP0, UPT, UR5, 0x8, UPT ;  /* 0x000000080500788c */ /* 0x000fe4000bf06070 */
[----:B0-----:R-:W-:-:S04]  /*1060*/  ULOP3.LUT UR6, UR4, 0x7, URZ, 0xc0, !UPT ;  /* 0x0000000704067892 */ /* 0x001fc8000f8ec0ff */
[----:B------:R-:W-:-:S03]  /*1070*/  UISETP.NE.AND UP1, UPT, UR6, URZ, UPT ;  /* 0x000000ff0600728c */ /* 0x000fc6000bf25270 */
[----:B------:R-:W-:Y:S08]  /*1080*/  BRA.U !UP0, `(.L_x_9) ;  /* 0x00000005080c7547 */ /* 0x000ff0000b800000 */
[----:B------:R-:W0:Y:S02]  /*1090*/  LDC.64 R6, c[0x0][0x380] ;  /* 0x0000e000ff067b82 */ /* 0x000e240000000a00 */
[----:B0-----:R-:W-:-:S05]  /*10a0*/  IMAD.WIDE.U32 R6, R0, 0x4, R6 ;  /* 0x0000000400067825 */ /* 0x001fca00078e0006 */
[----:B------:R-:W2:Y:S04]  /*10b0*/  LDG.E R11, desc[UR10][R6.64] ;  /* 0x0000000a060b7981 */ /* 0x000ea8000c1e1900 */
[----:B------:R-:W3:Y:S04]  /*10c0*/  LDG.E R13, desc[UR10][R6.64+0x4] ;  /* 0x0000040a060d7981 */ /* 0x000ee8000c1e1900 */
[----:B------:R-:W4:Y:S04]  /*10d0*/  LDG.E R15, desc[UR10][R6.64+0x8] ;  /* 0x0000080a060f7981 */ /* 0x000f28000c1e1900 */
[----:B------:R-:W4:Y:S04]  /*10e0*/  LDG.E R17, desc[UR10][R6.64+0xc] ;  /* 0x00000c0a06117981 */ /* 0x000f28000c1e1900 */
[----:B------:R-:W4:Y:S04]  /*10f0*/  LDG.E R19, desc[UR10][R6.64+0x10] ;  /* 0x0000100a06137981 */ /* 0x000f28000c1e1900 */
[----:B------:R-:W4:Y:S04]  /*1100*/  LDG.E R21, desc[UR10][R6.64+0x14] ;  /* 0x0000140a06157981 */ /* 0x000f28000c1e1900 */
[----:B------:R-:W4:Y:S04]  /*1110*/  LDG.E R23, desc[UR10][R6.64+0x18] ;  /* 0x0000180a06177981 */ /* 0x000f28000c1e1900 */
[----:B------:R-:W4:Y:S01]  /*1120*/  LDG.E R5, desc[UR10][R6.64+0x1c] ;  /* 0x00001c0a06057981 */ /* 0x000f22000c1e1900 */
[----:B------:R-:W-:Y:S01]  /*1130*/  IADD3 R0, PT, PT, R0, 0x8, RZ ;  /* 0x0000000800007810 */ /* 0x000fe20007ffe0ff */
        /* <DEDUP_REMOVED lines=8> */
[----:B------:R-:W-:Y:S01]  /*11c0*/  FSETP.GEU.AND P5, PT, R13, -126, PT ;  /* 0xc2fc00000d00780b */ /* 0x000fe20003fae000 */
[--C-:B------:R-:W-:Y:S01]  /*11d0*/  FADD R19, R19, -R8.reuse ;  /* 0x8000000813137221 */ /* 0x100fe20000000000 */
[----:B------:R-:W-:Y:S01]  /*11e0*/  FMUL R17, R17, 1.4426950216293334961 ;  /* 0x3fb8aa3b11117820 */ /* 0x000fe20000400000 */
[----:B------:R-:W-:Y:S02]  /*11f0*/  FSETP.GEU.AND P4, PT, R15, -126, PT ;  /* 0xc2fc00000f00780b */ /* 0x000fe40003f8e000 */
[----:B------:R-:W-:Y:S01]  /*1200*/  FMUL R19, R19, 1.4426950216293334961 ;  /* 0x3fb8aa3b13137820 */ /* 0x000fe20000400000 */
[--C-:B------:R-:W-:Y:S01]  /*1210*/  FADD R21, R21, -R8.reuse ;  /* 0x8000000815157221 */ /* 0x100fe20000000000 */
[----:B------:R-:W-:Y:S01]  /*1220*/  @!P6 FMUL R11, R11, 0.5 ;  /* 0x3f0000000b0be820 */ /* 0x000fe20000400000 */
[----:B------:R-:W-:Y:S01]  /*1230*/  FSETP.GEU.AND P3, PT, R17, -126, PT ;  /* 0xc2fc00001100780b */ /* 0x000fe20003f6e000 */
[--C-:B------:R-:W-:Y:S01]  /*1240*/  FADD R23, R23, -R8.reuse ;  /* 0x8000000817177221 */ /* 0x100fe20000000000 */
[----:B------:R-:W-:Y:S01]  /*1250*/  FMUL R21, R21, 1.4426950216293334961 ;  /* 0x3fb8aa3b15157820 */ /* 0x000fe20000400000 */
[----:B------:R-:W0:Y:S01]  /*1260*/  MUFU.EX2 R4, R11 ;  /* 0x0000000b00047308 */ /* 0x000e220000000800 */
[----:B------:R-:W-:Y:S01]  /*1270*/  FSETP.GEU.AND P2, PT, R19, -126, PT ;  /* 0xc2fc00001300780b */ /* 0x000fe20003f4e000 */
[----:B------:R-:W-:Y:S01]  /*1280*/  @!P5 FMUL R13, R13, 0.5 ;  /* 0x3f0000000d0dd820 */ /* 0x000fe20000400000 */
[----:B------:R-:W-:Y:S01]  /*1290*/  FMUL R23, R23, 1.4426950216293334961 ;  /* 0x3fb8aa3b17177820 */ /* 0x000fe20000400000 */
[----:B------:R-:W-:Y:S01]  /*12a0*/  FADD R5, R5, -R8 ;  /* 0x8000000805057221 */ /* 0x000fe20000000000 */
[----:B------:R-:W-:Y:S01]  /*12b0*/  FSETP.GEU.AND P1, PT, R21, -126, PT ;  /* 0xc2fc00001500780b */ /* 0x000fe20003f2e000 */
[----:B------:R-:W-:-:S02]  /*12c0*/  @!P4 FMUL R15, R15, 0.5 ;  /* 0x3f0000000f0fc820 */ /* 0x000fc40000400000 */
[----:B------:R-:W1:Y:S01]  /*12d0*/  MUFU.EX2 R6, R13 ;  /* 0x0000000d00067308 */ /* 0x000e620000000800 */
[----:B------:R-:W-:Y:S01]  /*12e0*/  FMUL R5, R5, 1.4426950216293334961 ;  /* 0x3fb8aa3b05057820 */ /* 0x000fe20000400000 */
[----:B------:R-:W-:Y:S01]  /*12f0*/  FSETP.GEU.AND P0, PT, R23, -126, PT ;  /* 0xc2fc00001700780b */ /* 0x000fe20003f0e000 */
[----:B------:R-:W-:-:S03]  /*1300*/  @!P3 FMUL R17, R17, 0.5 ;  /* 0x3f0000001111b820 */ /* 0x000fc60000400000 */
[----:B------:R-:W-:Y:S02]  /*1310*/  @!P2 FMUL R19, R19, 0.5 ;  /* 0x3f0000001313a820 */ /* 0x000fe40000400000 */
[----:B------:R-:W2:Y:S01]  /*1320*/  MUFU.EX2 R10, R15 ;  /* 0x0000000f000a7308 */ /* 0x000ea20000000800 */
[----:B0-----:R-:W-:Y:S01]  /*1330*/  @!P6 FMUL R4, R4, R4 ;  /* 0x000000040404e220 */ /* 0x001fe20000400000 */
[----:B------:R-:W-:Y:S01]  /*1340*/  FSETP.GEU.AND P6, PT, R5, -126, PT ;  /* 0xc2fc00000500780b */ /* 0x000fe20003fce000 */
[----:B------:R-:W-:Y:S02]  /*1350*/  @!P1 FMUL R21, R21, 0.5 ;  /* 0x3f00000015159820 */ /* 0x000fe40000400000 */
[----:B------:R-:W-:Y:S02]  /*1360*/  FADD R3, R3, R4 ;  /* 0x0000000403037221 */ /* 0x000fe40000000000 */
[----:B------:R-:W-:Y:S01]  /*1370*/  @!P0 FMUL R23, R23, 0.5 ;  /* 0x3f00000017178820 */ /* 0x000fe20000400000 */
[----:B------:R-:W0:Y:S01]  /*1380*/  MUFU.EX2 R12, R17 ;  /* 0x00000011000c7308 */ /* 0x000e220000000800 */
[----:B-1----:R-:W-:-:S04]  /*1390*/  @!P5 FMUL R6, R6, R6 ;  /* 0x000000060606d220 */ /* 0x002fc80000400000 */
[----:B------:R-:W-:Y:S02]  /*13a0*/  FADD R3, R3, R6 ;  /* 0x0000000603037221 */ /* 0x000fe40000000000 */
[----:B------:R-:W-:Y:S01]  /*13b0*/  @!P6 FMUL R5, R5, 0.5 ;  /* 0x3f0000000505e820 */ /* 0x000fe20000400000 */
[----:B------:R-:W1:Y:S01]  /*13c0*/  MUFU.EX2 R14, R19 ;  /* 0x00000013000e7308 */ /* 0x000e620000000800 */
[----:B--2---:R-:W-:-:S04]  /*13d0*/  @!P4 FMUL R10, R10, R10 ;  /* 0x0000000a0a0ac220 */ /* 0x004fc80000400000 */
[----:B------:R-:W-:-:S03]  /*13e0*/  FADD R3, R3, R10 ;  /* 0x0000000a03037221 */ /* 0x000fc60000000000 */
[----:B------:R-:W2:Y:S01]  /*13f0*/  MUFU.EX2 R16, R21 ;  /* 0x0000001500107308 */ /* 0x000ea20000000800 */
[----:B0-----:R-:W-:-:S04]  /*1400*/  @!P3 FMUL R12, R12, R12 ;  /* 0x0000000c0c0cb220 */ /* 0x001fc80000400000 */
[----:B------:R-:W-:-:S03]  /*1410*/  FADD R3, R3, R12 ;  /* 0x0000000c03037221 */ /* 0x000fc60000000000 */
[----:B------:R-:W0:Y:S01]  /*1420*/  MUFU.EX2 R4, R23 ;  /* 0x0000001700047308 */ /* 0x000e220000000800 */
[----:B-1----:R-:W-:-:S04]  /*1430*/  @!P2 FMUL R14, R14, R14 ;  /* 0x0000000e0e0ea220 */ /* 0x002fc80000400000 */
[----:B------:R-:W-:-:S03]  /*1440*/  FADD R3, R3, R14 ;  /* 0x0000000e03037221 */ /* 0x000fc60000000000 */
[----:B------:R-:W1:Y:S01]  /*1450*/  MUFU.EX2 R6, R5 ;  /* 0x0000000500067308 */ /* 0x000e620000000800 */
[----:B--2---:R-:W-:-:S04]  /*1460*/  @!P1 FMUL R16, R16, R16 ;  /* 0x0000001010109220 */ /* 0x004fc80000400000 */
[----:B------:R-:W-:Y:S01]  /*1470*/  FADD R3, R3, R16 ;  /* 0x0000001003037221 */ /* 0x000fe20000000000 */
[----:B0-----:R-:W-:-:S04]  /*1480*/  @!P0 FMUL R4, R4, R4 ;  /* 0x0000000404048220 */ /* 0x001fc80000400000 */
[----:B------:R-:W-:Y:S01]  /*1490*/  FADD R3, R3, R4 ;  /* 0x0000000403037221 */ /* 0x000fe20000000000 */
[----:B-1----:R-:W-:-:S04]  /*14a0*/  @!P6 FMUL R6, R6, R6 ;  /* 0x000000060606e220 */ /* 0x002fc80000400000 */
[----:B------:R-:W-:-:S07]  /*14b0*/  FADD R3, R3, R6 ;  /* 0x0000000603037221 */ /* 0x000fce0000000000 */
.L_x_9:
        /* <DEDUP_REMOVED lines=8> */
[----:B------:R-:W3:Y:S04]  /*1540*/  LDG.E R11, desc[UR10][R4.64+0x4] ;  /* 0x0000040a040b7981 */ /* 0x000ee8000c1e1900 */
[----:B------:R-:W4:Y:S04]  /*1550*/  LDG.E R13, desc[UR10][R4.64+0x8] ;  /* 0x0000080a040d7981 */ /* 0x000f28000c1e1900 */
[----:B------:R-:W4:Y:S01]  /*1560*/  LDG.E R15, desc[UR10][R4.64+0xc] ;  /* 0x00000c0a040f7981 */ /* 0x000f22000c1e1900 */
[----:B------:R-:W-:Y:S01]  /*1570*/  IADD3 R0, PT, PT, R0, 0x4, RZ ;  /* 0x0000000400007810 */ /* 0x000fe20007ffe0ff */
[----:B--2--5:R-:W-:-:S04]  /*1580*/  FADD R7, R7, -R8 ;  /* 0x8000000807077221 */ /* 0x024fc80000000000 */
[----:B------:R-:W-:Y:S01]  /*1590*/  FMUL R7, R7, 1.4426950216293334961 ;  /* 0x3fb8aa3b07077820 */ /* 0x000fe20000400000 */
[--C-:B---3--:R-:W-:Y:S01]  /*15a0*/  FADD R11, R11, -R8.reuse ;  /* 0x800000080b0b7221 */ /* 0x108fe20000000000 */
[----:B----4-:R-:W-:-:S03]  /*15b0*/  FADD R13, R13, -R8 ;  /* 0x800000080d0d7221 */ /* 0x010fc60000000000 */
[----:B------:R-:W-:Y:S01]  /*15c0*/  FMUL R11, R11, 1.4426950216293334961 ;  /* 0x3fb8aa3b0b0b7820 */ /* 0x000fe20000400000 */
[----:B------:R-:W-:Y:S01]  /*15d0*/  FSETP.GEU.AND P0, PT, R7, -126, PT ;  /* 0xc2fc00000700780b */ /* 0x000fe20003f0e000 */
[----:B------:R-:W-:Y:S01]  /*15e0*/  FADD R15, R15, -R8 ;  /* 0x800000080f0f7221 */ /* 0x000fe20000000000 */
[----:B------:R-:W-:Y:S02]  /*15f0*/  FMUL R13, R13, 1.4426950216293334961 ;  /* 0x3fb8aa3b0d0d7820 */ /* 0x000fe40000400000 */
[----:B------:R-:W-:Y:S01]  /*1600*/  FSETP.GEU.AND P1, PT, R11, -126, PT ;  /* 0xc2fc00000b00780b */ /* 0x000fe20003f2e000 */
[----:B------:R-:W-:Y:S02]  /*1610*/  FMUL R15, R15, 1.4426950216293334961 ;  /* 0x3fb8aa3b0f0f7820 */ /* 0x000fe40000400000 */
[----:B------:R-:W-:-:S03]  /*1620*/  FSETP.GEU.AND P2, PT, R13, -126, PT ;  /* 0xc2fc00000d00780b */ /* 0x000fc60003f4e000 */
[----:B------:R-:W-:-:S03]  /*1630*/  FSETP.GEU.AND P3, PT, R15, -126, PT ;  /* 0xc2fc00000f00780b */ /* 0x000fc60003f6e000 */
[----:B------:R-:W-:-:S04]  /*1640*/  @!P0 FMUL R7, R7, 0.5 ;  /* 0x3f00000007078820 */ /* 0x000fc80000400000 */
[----:B------:R-:W0:Y:S01]  /*1650*/  MUFU.EX2 R4, R7 ;  /* 0x0000000700047308 */ /* 0x000e220000000800 */
[----:B------:R-:W-:Y:S02]  /*1660*/  @!P1 FMUL R11, R11, 0.5 ;  /* 0x3f0000000b0b9820 */ /* 0x000fe40000400000 */
[----:B------:R-:W-:-:S03]  /*1670*/  @!P2 FMUL R13, R13, 0.5 ;  /* 0x3f0000000d0da820 */ /* 0x000fc60000400000 */
[----:B------:R-:W-:Y:S02]  /*1680*/  @!P3 FMUL R15, R15, 0.5 ;  /* 0x3f0000000f0fb820 */ /* 0x000fe40000400000 */
[----:B------:R-:W1:Y:S08]  /*1690*/  MUFU.EX2 R6, R11 ;  /* 0x0000000b00067308 */ /* 0x000e700000000800 */
[----:B------:R-:W2:Y:S01]  /*16a0*/  MUFU.EX2 R10, R13 ;  /* 0x0000000d000a7308 */ /* 0x000ea20000000800 */
[----:B0-----:R-:W-:-:S04]  /*16b0*/  @!P0 FMUL R4, R4, R4 ;  /* 0x0000000404048220 */ /* 0x001fc80000400000 */
[----:B------:R-:W-:-:S03]  /*16c0*/  FADD R3, R3, R4 ;  /* 0x0000000403037221 */ /* 0x000fc60000000000 */
[----:B------:R-:W0:Y:S01]  /*16d0*/  MUFU.EX2 R12, R15 ;  /* 0x0000000f000c7308 */ /* 0x000e220000000800 */
[----:B-1----:R-:W-:-:S04]  /*16e0*/  @!P1 FMUL R6, R6, R6 ;  /* 0x0000000606069220 */ /* 0x002fc80000400000 */
[----:B------:R-:W-:Y:S01]  /*16f0*/  FADD R3, R3, R6 ;  /* 0x0000000603037221 */ /* 0x000fe20000000000 */
[----:B--2---:R-:W-:-:S04]  /*1700*/  @!P2 FMUL R10, R10, R10 ;  /* 0x0000000a0a0aa220 */ /* 0x004fc80000400000 */
[----:B------:R-:W-:Y:S01]  /*1710*/  FADD R3, R3, R10 ;  /* 0x0000000a03037221 */ /* 0x000fe20000000000 */
[----:B0-----:R-:W-:-:S04]  /*1720*/  @!P3 FMUL R12, R12, R12 ;  /* 0x0000000c0c0cb220 */ /* 0x001fc80000400000 */
[----:B------:R-:W-:-:S07]  /*1730*/  FADD R3, R3, R12 ;  /* 0x0000000c03037221 */ /* 0x000fce0000000000 */
.L_x_10:
[----:B------:R-:W-:Y:S05]  /*1740*/  BRA.U !UP1, `(.L_x_6) ;  /* 0x0000000109487547 */ /* 0x000fea000b800000 */
[----:B------:R-:W0:Y:S01]  /*1750*/  LDC.64 R4, c[0x0][0x380] ;  /* 0x0000e000ff047b82 */ /* 0x000e220000000a00 */
[----:B------:R-:W-:Y:S01]  /*1760*/  UIADD3 UR4, UPT, UPT, -UR4, URZ, URZ ;  /* 0x000000ff04047290 */ /* 0x000fe2000fffe1ff */
[----:B0-----:R-:W-:-:S05]  /*1770*/  IMAD.WIDE.U32 R4, R0, 0x4, R4 ;  /* 0x0000000400047825 */ /* 0x001fca00078e0004 */
[----:B------:R-:W-:-:S07]  /*1780*/  MOV R7, R5 ;  /* 0x0000000500077202 */ /* 0x000fce0000000f00 */
.L_x_11:
[----:B------:R-:W-:-:S06]  /*1790*/  MOV R5, R7 ;  /* 0x0000000700057202 */ /* 0x000fcc0000000f00 */
[----:B------:R0:W2:Y:S01]  /*17a0*/  LDG.E R5, desc[UR10][R4.64] ;  /* 0x0000000a04057981 */ /* 0x0000a2000c1e1900 */
[----:B------:R-:W-:-:S04]  /*17b0*/  UIADD3 UR4, UPT, UPT, UR4, 0x1, URZ ;  /* 0x0000000104047890 */ /* 0x000fc8000fffe0ff */
[----:B------:R-:W-:Y:S01]  /*17c0*/  UISETP.NE.AND UP0, UPT, UR4, URZ, UPT ;  /* 0x000000ff0400728c */ /* 0x000fe2000bf05270 */
[----:B0-----:R-:W-:-:S04]  /*17d0*/  IADD3 R4, P1, PT, R4, 0x4, RZ ;  /* 0x0000000404047810 */ /* 0x001fc80007f3e0ff */
[----:B------:R-:W-:Y:S01]  /*17e0*/  IADD3.X R7, PT, PT, RZ, R7, RZ, P1, !PT ;  /* 0x00000007ff077210 */ /* 0x000fe20000ffe4ff */
[----:B--2--5:R-:W-:-:S04]  /*17f0*/  FADD R0, R5, -R8 ;  /* 0x8000000805007221 */ /* 0x024fc80000000000 */
[----:B------:R-:W-:-:S05]  /*1800*/  FMUL R0, R0, 1.4426950216293334961 ;  /* 0x3fb8aa3b00007820 */ /* 0x000fca0000400000 */
[----:B------:R-:W-:-:S13]  /*1810*/  FSETP.GEU.AND P0, PT, R0, -126, PT ;  /* 0xc2fc00000000780b */ /* 0x000fda0003f0e000 */
[----:B------:R-:W-:-:S04]  /*1820*/  @!P0 FMUL R0, R0, 0.5 ;  /* 0x3f00000000008820 */ /* 0x000fc80000400000 */
[----:B------:R-:W0:Y:S02]  /*1830*/  MUFU.EX2 R6, R0 ;  /* 0x0000000000067308 */ /* 0x000e240000000800 */
[----:B0-----:R-:W-:-:S04]  /*1840*/  @!P0 FMUL R6, R6, R6 ;  /* 0x0000000606068220 */ /* 0x001fc80000400000 */
[----:B------:R-:W-:Y:S01]  /*1850*/  FADD R3, R6, R3 ;  /* 0x0000000306037221 */ /* 0x000fe20000000000 */
[----:B------:R-:W-:Y:S06]  /*1860*/  BRA.U UP0, `(.L_x_11) ;  /* 0xfffffffd00c87547 */ /* 0x000fec000b83ffff */
.L_x_6:
[----:B------:R-:W0:Y:S01]  /*1870*/  I2F.U32.RP R6, R2 ;  /* 0x0000000200067306 */ /* 0x000e220000209000 */
[----:B------:R-:W1:Y:S01]  /*1880*/  LDCU UR4, c[0x0][0x390] ;  /* 0x00007200ff0477ac */ /* 0x000e620008000800 */
[C---:B------:R-:W-:Y:S01]  /*1890*/  IADD3 R0, PT, PT, R2.reuse, R9, RZ ;  /* 0x0000000902007210 */ /* 0x040fe20007ffe0ff */
[----:B------:R-:W-:Y:S01]  /*18a0*/  BSSY.RECONVERGENT B0, `(.L_x_12) ;  /* 0x000003a000007945 */ /* 0x000fe20003800200 */
[----:B------:R-:W-:Y:S02]  /*18b0*/  IADD3 R11, PT, PT, RZ, -R2, RZ ;  /* 0x80000002ff0b7210 */ /* 0x000fe40007ffe0ff */
[----:B------:R-:W-:Y:S02]  /*18c0*/  ISETP.NE.U32.AND P2, PT, R2, RZ, PT ;  /* 0x000000ff0200720c */ /* 0x000fe40003f45070 */
[----:B0-----:R-:W0:Y:S01]  /*18d0*/  MUFU.RCP R6, R6 ;  /* 0x0000000600067308 */ /* 0x001e220000001000 */
[C---:B-1----:R-:W-:Y:S02]  /*18e0*/  ISETP.GE.AND P0, PT, R0.reuse, UR4, PT ;  /* 0x0000000400007c0c */ /* 0x042fe4000bf06270 */
[----:B------:R-:W-:-:S02]  /*18f0*/  VIMNMX R7, PT, PT, R0, UR4, !PT ;  /* 0x0000000400077c48 */ /* 0x000fc4000ffe0100 */
[----:B------:R-:W-:-:S04]  /*1900*/  SEL R10, RZ, 0x1, P0 ;  /* 0x00000001ff0a7807 */ /* 0x000fc80000000000 */
[----:B------:R-:W-:Y:S02]  /*1910*/  IADD3 R7, PT, PT, R7, -R0, -R10 ;  /* 0x8000000007077210 */ /* 0x000fe40007ffe80a */
[----:B0-----:R-:W-:-:S04]  /*1920*/  IADD3 R4, PT, PT, R6, 0xffffffe, RZ ;  /* 0x0ffffffe06047810 */ /* 0x001fc80007ffe0ff */
[----:B------:R0:W1:Y:S02]  /*1930*/  F2I.FTZ.U32.TRUNC.NTZ R5, R4 ;  /* 0x0000000400057305 */ /* 0x000064000021f000 */
[----:B0-----:R-:W-:Y:S01]  /*1940*/  MOV R4, RZ ;  /* 0x000000ff00047202 */ /* 0x001fe20000000f00 */
[----:B-1----:R-:W-:-:S04]  /*1950*/  IMAD R11, R11, R5, RZ ;  /* 0x000000050b0b7224 */ /* 0x002fc800078e02ff */
[----:B------:R-:W-:Y:S02]  /*1960*/  IMAD.HI.U32 R6, R5, R11, R4 ;  /* 0x0000000b05067227 */ /* 0x000fe400078e0004 */
[----:B------:R-:W0:Y:S04]  /*1970*/  LDC.64 R4, c[0x0][0x388] ;  /* 0x0000e200ff047b82 */ /* 0x000e280000000a00 */
[----:B------:R-:W-:-:S05]  /*1980*/  IMAD.HI.U32 R11, R6, R7, RZ ;  /* 0x00000007060b7227 */ /* 0x000fca00078e00ff */
[----:B------:R-:W-:-:S05]  /*1990*/  IADD3 R0, PT, PT, -R11, RZ, RZ ;  /* 0x000000ff0b007210 */ /* 0x000fca0007ffe1ff */
[----:B------:R-:W-:-:S05]  /*19a0*/  IMAD R7, R2, R0, R7 ;  /* 0x0000000002077224 */ /* 0x000fca00078e0207 */
[----:B------:R-:W-:Y:S01]  /*19b0*/  ISETP.GE.U32.AND P0, PT, R7, R2, PT ;  /* 0x000000020700720c */ /* 0x000fe20003f06070 */
[----:B0-----:R-:W-:-:S12]  /*19c0*/  IMAD.WIDE R4, R9, 0x4, R4 ;  /* 0x0000000409047825 */ /* 0x001fd800078e0204 */
[----:B------:R-:W-:Y:S02]  /*19d0*/  @P0 IADD3 R7, PT, PT, -R2, R7, RZ ;  /* 0x0000000702070210 */ /* 0x000fe40007ffe1ff */
[----:B------:R-:W-:Y:S02]  /*19e0*/  @P0 IADD3 R11, PT, PT, R11, 0x1, RZ ;  /* 0x000000010b0b0810 */ /* 0x000fe40007ffe0ff */
[----:B------:R-:W-:-:S13]  /*19f0*/  ISETP.GE.U32.AND P1, PT, R7, R2, PT ;  /* 0x000000020700720c */ /* 0x000fda0003f26070 */
[----:B------:R-:W-:Y:S02]  /*1a00*/  @P1 IADD3 R11, PT, PT, R11, 0x1, RZ ;  /* 0x000000010b0b1810 */ /* 0x000fe40007ffe0ff */
[----:B------:R-:W-:-:S04]  /*1a10*/  @!P2 LOP3.LUT R11, RZ, R2, RZ, 0x33, !PT ;  /* 0x00000002ff0ba212 */ /* 0x000fc800078e33ff */
[----:B------:R-:W-:-:S04]  /*1a20*/  IADD3 R10, PT, PT, R10, R11, RZ ;  /* 0x0000000b0a0a7210 */ /* 0x000fc80007ffe0ff */
[----:B------:R-:W-:-:S04]  /*1a30*/  LOP3.LUT R0, R10, 0x3, RZ, 0xc0, !PT ;  /* 0x000000030a007812 */ /* 0x000fc800078ec0ff */
[----:B------:R-:W-:-:S13]  /*1a40*/  ISETP.NE.AND P0, PT, R0, 0x3, PT ;  /* 0x000000030000780c */ /* 0x000fda0003f05270 */
[----:B------:R-:W-:Y:S05]  /*1a50*/  @!P0 BRA `(.L_x_13) ;  /* 0x0000000000788947 */ /* 0x000fea0003800000 */
[----:B------:R-:W0:Y:S01]  /*1a60*/  LDC.64 R6, c[0x0][0x380] ;  /* 0x0000e000ff067b82 */ /* 0x000e220000000a00 */
[----:B------:R-:W-:-:S04]  /*1a70*/  IADD3 R0, PT, PT, R10, 0x1, RZ ;  /* 0x000000010a007810 */ /* 0x000fc80007ffe0ff */
[----:B------:R-:W-:-:S04]  /*1a80*/  LOP3.LUT R0, R0, 0x3, RZ, 0xc0, !PT ;  /* 0x0000000300007812 */ /* 0x000fc800078ec0ff */
[----:B------:R-:W-:-:S07]  /*1a90*/  IADD3 R11, PT, PT, -R0, RZ, RZ ;  /* 0x000000ff000b7210 */ /* 0x000fce0007ffe1ff */
.L_x_16:
[----:B01----:R-:W-:-:S06]  /*1aa0*/  IMAD.WIDE R12, R9, 0x4, R6 ;  /* 0x00000004090c7825 */ /* 0x003fcc00078e0206 */
[----:B------:R-:W2:Y:S01]  /*1ab0*/  LDG.E R13, desc[UR10][R12.64] ;  /* 0x0000000a0c0d7981 */ /* 0x000ea2000c1e1900 */
[----:B------:R-:W0:Y:S01]  /*1ac0*/  MUFU.RCP R16, R3 ;  /* 0x0000000300107308 */ /* 0x000e220000001000 */
[----:B------:R-:W-:Y:S01]  /*1ad0*/  IADD3 R11, PT, PT, R11, 0x1, RZ ;  /* 0x000000010b0b7810 */ /* 0x000fe20007ffe0ff */
[----:B------:R-:W-:Y:S03]  /*1ae0*/  BSSY.RECONVERGENT B1, `(.L_x_14) ;  /* 0x0000012000017945 */ /* 0x000fe60003800200 */
[----:B------:R-:W-:Y:S01]  /*1af0*/  ISETP.NE.AND P2, PT, R11, RZ, PT ;  /* 0x000000ff0b00720c */ /* 0x000fe20003f45270 */
[----:B0-----:R-:W-:-:S04]  /*1b00*/  FFMA R15, R16, -R3, 1 ;  /* 0x3f800000100f7423 */ /* 0x001fc80000000803 */
[----:B------:R-:W-:Y:S01]  /*1b10*/  FFMA R15, R16, R15, R16 ;  /* 0x0000000f100f7223 */ /* 0x000fe20000000010 */
[----:B--2--5:R-:W-:-:S04]  /*1b20*/  FADD R0, R13, -R8 ;  /* 0x800000080d007221 */ /* 0x024fc80000000000 */
[----:B------:R-:W-:-:S05]  /*1b30*/  FMUL R14, R0, 1.4426950216293334961 ;  /* 0x3fb8aa3b000e7820 */ /* 0x000fca0000400000 */
[----:B------:R-:W-:-:S13]  /*1b40*/  FSETP.GEU.AND P0, PT, R14, -126, PT ;  /* 0xc2fc00000e00780b */ /* 0x000fda0003f0e000 */
[----:B------:R-:W-:-:S04]  /*1b50*/  @!P0 FMUL R14, R14, 0.5 ;  /* 0x3f0000000e0e8820 */ /* 0x000fc80000400000 */
[----:B------:R-:W0:Y:S02]  /*1b60*/  MUFU.EX2 R0, R14 ;  /* 0x0000000e00007308 */ /* 0x000e240000000800 */
[----:B0-----:R-:W-:-:S06]  /*1b70*/  @!P0 FMUL R0, R0, R0 ;  /* 0x0000000000008220 */ /* 0x001fcc0000400000 */
[----:B------:R-:W0:Y:S01]  /*1b80*/  FCHK P0, R0, R3 ;  /* 0x0000000300007302 */ /* 0x000e220000000000 */
[----:B------:R-:W-:-:S04]  /*1b90*/  FFMA R12, R0, R15, RZ ;  /* 0x0000000f000c7223 */ /* 0x000fc800000000ff */
[----:B------:R-:W-:-:S04]  /*1ba0*/  FFMA R13, R12, -R3, R0 ;  /* 0x800000030c0d7223 */ /* 0x000fc80000000000 */
[----:B------:R-:W-:Y:S01]  /*1bb0*/  FFMA R13, R15, R13, R12 ;  /* 0x0000000d0f0d7223 */ /* 0x000fe2000000000c */
[----:B0-----:R-:W-:Y:S06]  /*1bc0*/  @!P0 BRA `(.L_x_15) ;  /* 0x00000000000c8947 */ /* 0x001fec0003800000 */
[----:B------:R-:W-:-:S07]  /*1bd0*/  MOV R12, 0x1bf0 ;  /* 0x00001bf0000c7802 */ /* 0x000fce0000000f00 */
[----:B------:R-:W-:Y:S05]  /*1be0*/  CALL.REL.NOINC `($__internal_0_$__cuda_sm3x_div_rn_noftz_f32_slowpath) ;  /* 0x00000004009c7944 */ /* 0x000fea0003c00000 */
[----:B------:R-:W-:-:S07]  /*1bf0*/  MOV R13, R15 ;  /* 0x0000000f000d7202 */ /* 0x000fce0000000f00 */
.L_x_15:
[----:B------:R-:W-:Y:S05]  /*1c00*/  BSYNC.RECONVERGENT B1 ;  /* 0x0000000000017941 */ /* 0x000fea0003800200 */
.L_x_14:
[----:B------:R1:W-:Y:S01]  /*1c10*/  STG.E desc[UR10][R4.64], R13 ;  /* 0x0000000d04007986 */ /* 0x0003e2000c10190a */
[----:B------:R-:W-:Y:S01]  /*1c20*/  IADD3 R9, PT, PT, R2, R9, RZ ;  /* 0x0000000902097210 */ /* 0x000fe20007ffe0ff */
[----:B------:R-:W-:Y:S06]  /*1c30*/  @P2 BRA `(.L_x_16) ;  /* 0xfffffffc00982947 */ /* 0x000fec000383ffff */
.L_x_13:
[----:B------:R-:W-:Y:S05]  /*1c40*/  BSYNC.RECONVERGENT B0 ;  /* 0x0000000000007941 */ /* 0x000fea0003800200 */
.L_x_12:
[----:B------:R-:W0:Y:S01]  /*1c50*/  LDC.64 R6, c[0x0][0x380] ;  /* 0x0000e000ff067b82 */ /* 0x000e220000000a00 */
[----:B------:R-:W-:Y:S01]  /*1c60*/  ISETP.GE.U32.AND P0, PT, R10, 0x3, PT ;  /* 0x000000030a00780c */ /* 0x000fe20003f06070 */
[----:B------:R-:W2:-:S12]  /*1c70*/  LDCU UR4, c[0x0][0x390] ;  /* 0x00007200ff0477ac */ /* 0x000e980008000800 */
[----:B--2---:R-:W-:Y:S05]  /*1c80*/  @!P0 EXIT ;  /* 0x000000000000894d */ /* 0x004fea0003800000 */
.L_x_25:
[----:B0-----:R-:W-:-:S05]  /*1c90*/  IMAD.WIDE R10, R9, 0x4, R6 ;  /* 0x00000004090a7825 */ /* 0x001fca00078e0206 */
[----:B-1----:R-:W2:Y:S01]  /*1ca0*/  LDG.E R13, desc[UR10][R10.64] ;  /* 0x0000000a0a0d7981 */ /* 0x002ea2000c1e1900 */
[----:B------:R-:W0:Y:S01]  /*1cb0*/  MUFU.RCP R0, R3 ;  /* 0x0000000300007308 */ /* 0x000e220000001000 */
[----:B------:R-:W-:Y:S01]  /*1cc0*/  BSSY.RECONVERGENT B0, `(.L_x_17) ;  /* 0x0000011000007945 */ /* 0x000fe20003800200 */
        /* <DEDUP_REMOVED lines=13> */
[----:B------:R-:W-:Y:S02]  /*1da0*/  MOV R0, R12 ;  /* 0x0000000c00007202 */ /* 0x000fe40000000f00 */
[----:B------:R-:W-:-:S07]  /*1db0*/  MOV R12, 0x1dd0 ;  /* 0x00001dd0000c7802 */ /* 0x000fce0000000f00 */
[----:B------:R-:W-:Y:S05]  /*1dc0*/  CALL.REL.NOINC `($__internal_0_$__cuda_sm3x_div_rn_noftz_f32_slowpath) ;  /* 0x0000000400247944 */ /* 0x000fea0003c00000 */
.L_x_18:
[----:B------:R-:W-:Y:S05]  /*1dd0*/  BSYNC.RECONVERGENT B0 ;  /* 0x0000000000007941 */ /* 0x000fea0003800200 */
.L_x_17:
[----:B------:R-:W-:Y:S01]  /*1de0*/  IMAD.WIDE R10, R2, 0x4, R10 ;  /* 0x00000004020a7825 */ /* 0x000fe200078e020a */
[----:B------:R0:W-:Y:S04]  /*1df0*/  STG.E desc[UR10][R4.64], R15 ;  /* 0x0000000f04007986 */ /* 0x0001e8000c10190a */
[----:B------:R-:W2:Y:S01]  /*1e00*/  LDG.E R13, desc[UR10][R10.64] ;  /* 0x0000000a0a0d7981 */ /* 0x000ea2000c1e1900 */
[----:B------:R-:W1:Y:S01]  /*1e10*/  MUFU.RCP R0, R3 ;  /* 0x0000000300007308 */ /* 0x000e620000001000 */
[----:B------:R-:W-:Y:S01]  /*1e20*/  BSSY.RECONVERGENT B0, `(.L_x_19) ;  /* 0x0000011000007945 */ /* 0x000fe20003800200 */
[----:B-1----:R-:W-:-:S04]  /*1e30*/  FFMA R17, R0, -R3, 1 ;  /* 0x3f80000000117423 */ /* 0x002fc80000000803 */
[----:B------:R-:W-:Y:S01]  /*1e40*/  FFMA R0, R0, R17, R0 ;  /* 0x0000001100007223 */ /* 0x000fe20000000000 */
[----:B--2---:R-:W-:-:S04]  /*1e50*/  FADD R13, R13, -R8 ;  /* 0x800000080d0d7221 */ /* 0x004fc80000000000 */
[----:B------:R-:W-:-:S05]  /*1e60*/  FMUL R13, R13, 1.4426950216293334961 ;  /* 0x3fb8aa3b0d0d7820 */ /* 0x000fca0000400000 */
[----:B------:R-:W-:-:S13]  /*1e70*/  FSETP.GEU.AND P0, PT, R13, -126, PT ;  /* 0xc2fc00000d00780b */ /* 0x000fda0003f0e000 */
[----:B------:R-:W-:-:S04]  /*1e80*/  @!P0 FMUL R13, R13, 0.5 ;  /* 0x3f0000000d0d8820 */ /* 0x000fc80000400000 */
[----:B------:R-:W1:Y:S02]  /*1e90*/  MUFU.EX2 R12, R13 ;  /* 0x0000000d000c7308 */ /* 0x000e640000000800 */
[----:B-1----:R-:W-:-:S06]  /*1ea0*/  @!P0 FMUL R12, R12, R12 ;  /* 0x0000000c0c0c8220 */ /* 0x002fcc0000400000 */
[----:B------:R-:W1:Y:S01]  /*1eb0*/  FCHK P0, R12, R3 ;  /* 0x000000030c007302 */ /* 0x000e620000000000 */
[----:B0-----:R-:W-:-:S04]  /*1ec0*/  FFMA R15, R0, R12, RZ ;  /* 0x0000000c000f7223 */ /* 0x001fc800000000ff */
[----:B------:R-:W-:-:S04]  /*1ed0*/  FFMA R14, R15, -R3, R12 ;  /* 0x800000030f0e7223 */ /* 0x000fc8000000000c */
[----:B------:R-:W-:Y:S01]  /*1ee0*/  FFMA R15, R0, R14, R15 ;  /* 0x0000000e000f7223 */ /* 0x000fe2000000000f */
[----:B-1----:R-:W-:Y:S06]  /*1ef0*/  @!P0 BRA `(.L_x_20) ;  /* 0x00000000000c8947 */ /* 0x002fec0003800000 */
[----:B------:R-:W-:Y:S02]  /*1f00*/  MOV R0, R12 ;  /* 0x0000000c00007202 */ /* 0x000fe40000000f00 */
[----:B------:R-:W-:-:S07]  /*1f10*/  MOV R12, 0x1f30 ;  /* 0x00001f30000c7802 */ /* 0x000fce0000000f00 */
[----:B------:R-:W-:Y:S05]  /*1f20*/  CALL.REL.NOINC `($__internal_0_$__cuda_sm3x_div_rn_noftz_f32_slowpath) ;  /* 0x0000000000cc7944 */ /* 0x000fea0003c00000 */
.L_x_20:
[----:B------:R-:W-:Y:S05]  /*1f30*/  BSYNC.RECONVERGENT B0 ;  /* 0x0000000000007941 */ /* 0x000fea0003800200 */
.L_x_19:
        /* <DEDUP_REMOVED lines=21> */
.L_x_22:
[----:B------:R-:W-:Y:S05]  /*2090*/  BSYNC.RECONVERGENT B0 ;  /* 0x0000000000007941 */ /* 0x000fea0003800200 */
.L_x_21:
[----:B------:R-:W-:Y:S01]  /*20a0*/  IMAD.WIDE R10, R2, 0x4, R10 ;  /* 0x00000004020a7825 */ /* 0x000fe200078e020a */
[----:B------:R0:W-:Y:S05]  /*20b0*/  STG.E desc[UR10][R4.64], R15 ;  /* 0x0000000f04007986 */ /* 0x0001ea000c10190a */
[----:B------:R-:W2:Y:S01]  /*20c0*/  LDG.E R11, desc[UR10][R10.64] ;  /* 0x0000000a0a0b7981 */ /* 0x000ea2000c1e1900 */
[----:B------:R-:W-:Y:S01]  /*20d0*/  BSSY.RECONVERGENT B0, `(.L_x_23) ;  /* 0x0000013000007945 */ /* 0x000fe20003800200 */
[----:B--2---:R-:W-:-:S04]  /*20e0*/  FADD R0, R11, -R8 ;  /* 0x800000080b007221 */ /* 0x004fc80000000000 */
[----:B------:R-:W-:Y:S02]  /*20f0*/  FMUL R12, R0, 1.4426950216293334961 ;  /* 0x3fb8aa3b000c7820 */ /* 0x000fe40000400000 */
[----:B------:R-:W1:Y:S03]  /*2100*/  MUFU.RCP R0, R3 ;  /* 0x0000000300007308 */ /* 0x000e660000001000 */
[----:B------:R-:W-:-:S13]  /*2110*/  FSETP.GEU.AND P0, PT, R12, -126, PT ;  /* 0xc2fc00000c00780b */ /* 0x000fda0003f0e000 */
[----:B------:R-:W-:Y:S01]  /*2120*/  @!P0 FMUL R12, R12, 0.5 ;  /* 0x3f0000000c0c8820 */ /* 0x000fe20000400000 */
[----:B-1----:R-:W-:-:S03]  /*2130*/  FFMA R13, R0, -R3, 1 ;  /* 0x3f800000000d7423 */ /* 0x002fc60000000803 */
[----:B------:R-:W1:Y:S01]  /*2140*/  MUFU.EX2 R14, R12 ;  /* 0x0000000c000e7308 */ /* 0x000e620000000800 */
[----:B------:R-:W-:Y:S01]  /*2150*/  FFMA R0, R0, R13, R0 ;  /* 0x0000000d00007223 */ /* 0x000fe20000000000 */
[----:B-1----:R-:W-:-:S06]  /*2160*/  @!P0 FMUL R14, R14, R14 ;  /* 0x0000000e0e0e8220 */ /* 0x002fcc0000400000 */
[----:B------:R-:W1:Y:S01]  /*2170*/  FCHK P0, R14, R3 ;  /* 0x000000030e007302 */ /* 0x000e620000000000 */
[----:B------:R-:W-:-:S04]  /*2180*/  FFMA R11, R0, R14, RZ ;  /* 0x0000000e000b7223 */ /* 0x000fc800000000ff */
[----:B------:R-:W-:-:S04]  /*2190*/  FFMA R10, R11, -R3, R14 ;  /* 0x800000030b0a7223 */ /* 0x000fc8000000000e */
[----:B------:R-:W-:Y:S01]  /*21a0*/  FFMA R11, R0, R10, R11 ;  /* 0x0000000a000b7223 */ /* 0x000fe2000000000b */
[----:B01----:R-:W-:Y:S06]  /*21b0*/  @!P0 BRA `(.L_x_24) ;  /* 0x0000000000108947 */ /* 0x003fec0003800000 */
[----:B------:R-:W-:Y:S02]  /*21c0*/  MOV R0, R14 ;  /* 0x0000000e00007202 */ /* 0x000fe40000000f00 */
[----:B------:R-:W-:-:S07]  /*21d0*/  MOV R12, 0x21f0 ;  /* 0x000021f0000c7802 */ /* 0x000fce0000000f00 */
[----:B------:R-:W-:Y:S05]  /*21e0*/  CALL.REL.NOINC `($__internal_0_$__cuda_sm3x_div_rn_noftz_f32_slowpath) ;  /* 0x00000000001c7944 */ /* 0x000fea0003c00000 */
[----:B------:R-:W-:-:S07]  /*21f0*/  MOV R11, R15 ;  /* 0x0000000f000b7202 */ /* 0x000fce0000000f00 */
.L_x_24:
[----:B------:R-:W-:Y:S05]  /*2200*/  BSYNC.RECONVERGENT B0 ;  /* 0x0000000000007941 */ /* 0x000fea0003800200 */
.L_x_23:
[----:B------:R2:W-:Y:S01]  /*2210*/  STG.E desc[UR10][R4.64], R11 ;  /* 0x0000000b04007986 */ /* 0x0005e2000c10190a */
[----:B------:R-:W-:-:S04]  /*2220*/  LEA R9, R2, R9, 0x2 ;  /* 0x0000000902097211 */ /* 0x000fc800078e10ff */
[----:B------:R-:W-:-:S13]  /*2230*/  ISETP.GE.AND P0, PT, R9, UR4, PT ;  /* 0x0000000409007c0c */ /* 0x000fda000bf06270 */
[----:B--2---:R-:W-:Y:S05]  /*2240*/  @!P0 BRA `(.L_x_25) ;  /* 0xfffffff800908947 */ /* 0x004fea000383ffff */
[----:B------:R-:W-:Y:S05]  /*2250*/  EXIT ;  /* 0x000000000000794d */ /* 0x000fea0003800000 */
        .weak           $__internal_0_$__cuda_sm3x_div_rn_noftz_f32_slowpath
        .type           $__internal_0_$__cuda_sm3x_div_rn_noftz_f32_slowpath,@function
        .size           $__internal_0_$__cuda_sm3x_div_rn_noftz_f32_slowpath,(.L_x_38 - $__internal_0_$__cuda_sm3x_div_rn_noftz_f32_slowpath)
$__internal_0_$__cuda_sm3x_div_rn_noftz_f32_slowpath:
[----:B------:R-:W-:Y:S01]  /*2260*/  SHF.R.U32.HI R13, RZ, 0x17, R3 ;  /* 0x00000017ff0d7819 */ /* 0x000fe20000011603 */
[----:B------:R-:W-:Y:S01]  /*2270*/  BSSY.RECONVERGENT B2, `(.L_x_26) ;  /* 0x0000063000027945 */ /* 0x000fe20003800200 */
[----:B------:R-:W-:Y:S02]  /*2280*/  SHF.R.U32.HI R15, RZ, 0x17, R0 ;  /* 0x00000017ff0f7819 */ /* 0x000fe40000011600 */
[----:B------:R-:W-:Y:S02]  /*2290*/  LOP3.LUT R13, R13, 0xff, RZ, 0xc0, !PT ;  /* 0x000000ff0d0d7812 */ /* 0x000fe400078ec0ff */
[----:B------:R-:W-:Y:S02]  /*22a0*/  LOP3.LUT R15, R15, 0xff, RZ, 0xc0, !PT ;  /* 0x000000ff0f0f7812 */ /* 0x000fe400078ec0ff */
[----:B------:R-:W-:Y:S02]  /*22b0*/  IADD3 R18, PT, PT, R13, -0x1, RZ ;  /* 0xffffffff0d127810 */ /* 0x000fe40007ffe0ff */
[----:B------:R-:W-:-:S02]  /*22c0*/  IADD3 R16, PT, PT, R15, -0x1, RZ ;  /* 0xffffffff0f107810 */ /* 0x000fc40007ffe0ff */
[----:B------:R-:W-:Y:S02]  /*22d0*/  ISETP.GT.U32.AND P0, PT, R18, 0xfd, PT ;  /* 0x000000fd1200780c */ /* 0x000fe40003f04070 */
[----:B------:R-:W-:Y:S02]  /*22e0*/  MOV R17, R3 ;  /* 0x0000000300117202 */ /* 0x000fe40000000f00 */
[----:B------:R-:W-:-:S13]  /*22f0*/  ISETP.GT.U32.OR P0, PT, R16, 0xfd, P0 ;  /* 0x000000fd1000780c */ /* 0x000fda0000704470 */
[----:B------:R-:W-:Y:S01]  /*2300*/  @!P0 MOV R14, RZ ;  /* 0x000000ff000e8202 */ /* 0x000fe20000000f00 */
[----:B------:R-:W-:Y:S06]  /*2310*/  @!P0 BRA `(.L_x_27) ;  /* 0x00000000005c8947 */ /* 0x000fec0003800000 */
[----:B------:R-:W-:Y:S02]  /*2320*/  FSETP.GTU.FTZ.AND P0, PT, |R0|, +INF , PT ;  /* 0x7f8000000000780b */ /* 0x000fe40003f1c200 */
[----:B------:R-:W-:-:S04]  /*2330*/  FSETP.GTU.FTZ.AND P1, PT, |R3|, +INF , PT ;  /* 0x7f8000000300780b */ /* 0x000fc80003f3c200 */
[----:B------:R-:W-:-:S13]  /*2340*/  PLOP3.LUT P0, PT, P0, P1, PT, 0xf8, 0x8f ;  /* 0x00000000008f781c */ /* 0x000fda0000703f70 */
[----:B------:R-:W-:Y:S05]  /*2350*/  @P0 BRA `(.L_x_28) ;  /* 0x00000004004c0947 */ /* 0x000fea0003800000 */
[----:B------:R-:W-:-:S13]  /*2360*/  LOP3.LUT P0, RZ, R17, 0x7fffffff, R0, 0xc8, !PT ;  /* 0x7fffffff11ff7812 */ /* 0x000fda000780c800 */
[----:B------:R-:W-:Y:S05]  /*2370*/  @!P0 BRA `(.L_x_29) ;  /* 0x00000004003c8947 */ /* 0x000fea0003800000 */
[C---:B------:R-:W-:Y:S02]  /*2380*/  FSETP.NEU.FTZ.AND P0, PT, |R0|.reuse, +INF , PT ;  /* 0x7f8000000000780b */ /* 0x040fe40003f1d200 */
[----:B------:R-:W-:Y:S02]  /*2390*/  FSETP.NEU.FTZ.AND P3, PT, |R3|, +INF , PT ;  /* 0x7f8000000300780b */ /* 0x000fe40003f7d200 */
[----:B------:R-:W-:-:S11]  /*23a0*/  FSETP.NEU.FTZ.AND P1, PT, |R0|, +INF , PT ;  /* 0x7f8000000000780b */ /* 0x000fd60003f3d200 */
[----:B------:R-:W-:Y:S05]  /*23b0*/  @!P3 BRA !P0, `(.L_x_29) ;  /* 0x00000004002cb947 */ /* 0x000fea0004000000 */
[----:B------:R-:W-:-:S04]  /*23c0*/  LOP3.LUT P0, RZ, R0, 0x7fffffff, RZ, 0xc0, !PT ;  /* 0x7fffffff00ff7812 */ /* 0x000fc8000780c0ff */
[----:B------:R-:W-:-:S13]  /*23d0*/  PLOP3.LUT P0, PT, P3, P0, PT, 0x2f, 0xf2 ;  /* 0x0000000000f2781c */ /* 0x000fda0001f00577 */
[----:B------:R-:W-:Y:S05]  /*23e0*/  @P0 BRA `(.L_x_30) ;  /* 0x0000000400180947 */ /* 0x000fea0003800000 */
[----:B------:R-:W-:-:S04]  /*23f0*/  LOP3.LUT P0, RZ, R17, 0x7fffffff, RZ, 0xc0, !PT ;  /* 0x7fffffff11ff7812 */ /* 0x000fc8000780c0ff */
[----:B------:R-:W-:-:S13]  /*2400*/  PLOP3.LUT P0, PT, P1, P0, PT, 0x2f, 0xf2 ;  /* 0x0000000000f2781c */ /* 0x000fda0000f00577 */
[----:B------:R-:W-:Y:S05]  /*2410*/  @P0 BRA `(.L_x_31) ;  /* 0x0000000400000947 */ /* 0x000fea0003800000 */
[----:B------:R-:W-:Y:S02]  /*2420*/  ISETP.GE.AND P0, PT, R16, RZ, PT ;  /* 0x000000ff1000720c */ /* 0x000fe40003f06270 */
[----:B------:R-:W-:-:S11]  /*2430*/  ISETP.GE.AND P1, PT, R18, RZ, PT ;  /* 0x000000ff1200720c */ /* 0x000fd60003f26270 */
[----:B------:R-:W-:Y:S01]  /*2440*/  @P0 MOV R14, RZ ;  /* 0x000000ff000e0202 */ /* 0x000fe20000000f00 */
[----:B------:R-:W-:Y:S01]  /*2450*/  @!P0 FFMA R0, R0, 1.84467440737095516160e+19, RZ ;  /* 0x5f80000000008823 */ /* 0x000fe200000000ff */
[----:B------:R-:W-:Y:S01]  /*2460*/  @!P0 MOV R14, 0xffffffc0 ;  /* 0xffffffc0000e8802 */ /* 0x000fe20000000f00 */
[----:B------:R-:W-:-:S03]  /*2470*/  @!P1 FFMA R17, R3, 1.84467440737095516160e+19, RZ ;  /* 0x5f80000003119823 */ /* 0x000fc600000000ff */
[----:B------:R-:W-:-:S07]  /*2480*/  @!P1 IADD3 R14, PT, PT, R14, 0x40, RZ ;  /* 0x000000400e0e9810 */ /* 0x000fce0007ffe0ff */
.L_x_27:
[----:B------:R-:W-:Y:S01]  /*2490*/  LEA R16, R13, 0xc0800000, 0x17 ;  /* 0xc08000000d107811 */ /* 0x000fe200078eb8ff */
[----:B------:R-:W-:Y:S03]  /*24a0*/  BSSY.RECONVERGENT B3, `(.L_x_32) ;  /* 0x0000036000037945 */ /* 0x000fe60003800200 */
[----:B------:R-:W-:Y:S02]  /*24b0*/  IADD3 R18, PT, PT, -R16, R17, RZ ;  /* 0x0000001110127210 */ /* 0x000fe40007ffe1ff */
[----:B------:R-:W-:Y:S02]  /*24c0*/  IADD3 R17, PT, PT, R15, -0x7f, RZ ;  /* 0xffffff810f117810 */ /* 0x000fe40007ffe0ff */
[----:B------:R-:W0:Y:S01]  /*24d0*/  MUFU.RCP R16, R18 ;  /* 0x0000001200107308 */ /* 0x000e220000001000 */
[----:B------:R-:W-:Y:S02]  /*24e0*/  FADD.FTZ R19, -R18, -RZ ;  /* 0x800000ff12137221 */ /* 0x000fe40000010100 */
[C---:B------:R-:W-:Y:S01]  /*24f0*/  IMAD R0, R17.reuse, -0x800000, R0 ;  /* 0xff80000011007824 */ /* 0x040fe200078e0200 */
[----:B------:R-:W-:-:S04]  /*2500*/  IADD3 R17, PT, PT, R17, 0x7f, -R13 ;  /* 0x0000007f11117810 */ /* 0x000fc80007ffe80d */
[----:B------:R-:W-:Y:S01]  /*2510*/  IADD3 R17, PT, PT, R17, R14, RZ ;  /* 0x0000000e11117210 */ /* 0x000fe20007ffe0ff */
[----:B0-----:R-:W-:-:S04]  /*2520*/  FFMA R15, R16, R19, 1 ;  /* 0x3f800000100f7423 */ /* 0x001fc80000000013 */
[----:B------:R-:W-:-:S04]  /*2530*/  FFMA R15, R16, R15, R16 ;  /* 0x0000000f100f7223 */ /* 0x000fc80000000010 */
[----:B------:R-:W-:-:S04]  /*2540*/  FFMA R16, R0, R15, RZ ;  /* 0x0000000f00107223 */ /* 0x000fc800000000ff */
[----:B------:R-:W-:-:S04]  /*2550*/  FFMA R20, R19, R16, R0 ;  /* 0x0000001013147223 */ /* 0x000fc80000000000 */
[----:B------:R-:W-:-:S04]  /*2560*/  FFMA R16, R15, R20, R16 ;  /* 0x000000140f107223 */ /* 0x000fc80000000010 */
[----:B------:R-:W-:-:S04]  /*2570*/  FFMA R19, R19, R16, R0 ;  /* 0x0000001013137223 */ /* 0x000fc80000000000 */
[----:B------:R-:W-:-:S05]  /*2580*/  FFMA R0, R15, R19, R16 ;  /* 0x000000130f007223 */ /* 0x000fca0000000010 */
[----:B------:R-:W-:-:S04]  /*2590*/  SHF.R.U32.HI R13, RZ, 0x17, R0 ;  /* 0x00000017ff0d7819 */ /* 0x000fc80000011600 */
[----:B------:R-:W-:-:S04]  /*25a0*/  LOP3.LUT R13, R13, 0xff, RZ, 0xc0, !PT ;  /* 0x000000ff0d0d7812 */ /* 0x000fc800078ec0ff */
[----:B------:R-:W-:-:S04]  /*25b0*/  IADD3 R13, PT, PT, R13, R17, RZ ;  /* 0x000000110d0d7210 */ /* 0x000fc80007ffe0ff */
[----:B------:R-:W-:-:S04]  /*25c0*/  IADD3 R14, PT, PT, R13, -0x1, RZ ;  /* 0xffffffff0d0e7810 */ /* 0x000fc80007ffe0ff */
[----:B------:R-:W-:-:S13]  /*25d0*/  ISETP.GE.U32.AND P0, PT, R14, 0xfe, PT ;  /* 0x000000fe0e00780c */ /* 0x000fda0003f06070 */
[----:B------:R-:W-:Y:S05]  /*25e0*/  @!P0 BRA `(.L_x_33) ;  /* 0x0000000000808947 */ /* 0x000fea0003800000 */
[----:B------:R-:W-:-:S13]  /*25f0*/  ISETP.GT.AND P0, PT, R13, 0xfe, PT ;  /* 0x000000fe0d00780c */ /* 0x000fda0003f04270 */
[----:B------:R-:W-:Y:S05]  /*2600*/  @P0 BRA `(.L_x_34) ;  /* 0x00000000006c0947 */ /* 0x000fea0003800000 */
[----:B------:R-:W-:-:S13]  /*2610*/  ISETP.GE.AND P0, PT, R13, 0x1, PT ;  /* 0x000000010d00780c */ /* 0x000fda0003f06270 */
[----:B------:R-:W-:Y:S05]  /*2620*/  @P0 BRA `(.L_x_35) ;  /* 0x0000000000740947 */ /* 0x000fea0003800000 */
[----:B------:R-:W-:Y:S02]  /*2630*/  ISETP.GE.AND P0, PT, R13, -0x18, PT ;  /* 0xffffffe80d00780c */ /* 0x000fe40003f06270 */
[----:B------:R-:W-:-:S11]  /*2640*/  LOP3.LUT R0, R0, 0x80000000, RZ, 0xc0, !PT ;  /* 0x8000000000007812 */ /* 0x000fd600078ec0ff */
[----:B------:R-:W-:Y:S05]  /*2650*/  @!P0 BRA `(.L_x_35) ;  /* 0x0000000000688947 */ /* 0x000fea0003800000 */
[-CC-:B------:R-:W-:Y:S01]  /*2660*/  FFMA.RZ R14, R15, R19.reuse, R16.reuse ;  /* 0x000000130f0e7223 */ /* 0x180fe2000000c010 */
[C---:B------:R-:W-:Y:S02]  /*2670*/  ISETP.NE.AND P3, PT, R13.reuse, RZ, PT ;  /* 0x000000ff0d00720c */ /* 0x040fe40003f65270 */
[----:B------:R-:W-:Y:S02]  /*2680*/  ISETP.NE.AND P1, PT, R13, RZ, PT ;  /* 0x000000ff0d00720c */ /* 0x000fe40003f25270 */
[----:B------:R-:W-:Y:S01]  /*2690*/  LOP3.LUT R17, R14, 0x7fffff, RZ, 0xc0, !PT ;  /* 0x007fffff0e117812 */ /* 0x000fe200078ec0ff */
[CCC-:B------:R-:W-:Y:S01]  /*26a0*/  FFMA.RP R14, R15.reuse, R19.reuse, R16.reuse ;  /* 0x000000130f0e7223 */ /* 0x1c0fe20000008010 */
[----:B------:R-:W-:Y:S01]  /*26b0*/  FFMA.RM R15, R15, R19, R16 ;  /* 0x000000130f0f7223 */ /* 0x000fe20000004010 */
[----:B------:R-:W-:Y:S02]  /*26c0*/  IADD3 R16, PT, PT, R13, 0x20, RZ ;  /* 0x000000200d107810 */ /* 0x000fe40007ffe0ff */
[----:B------:R-:W-:-:S02]  /*26d0*/  LOP3.LUT R17, R17, 0x800000, RZ, 0xfc, !PT ;  /* 0x0080000011117812 */ /* 0x000fc400078efcff */
[----:B------:R-:W-:Y:S02]  /*26e0*/  IADD3 R13, PT, PT, -R13, RZ, RZ ;  /* 0x000000ff0d0d7210 */ /* 0x000fe40007ffe1ff */
[----:B------:R-:W-:Y:S02]  /*26f0*/  SHF.L.U32 R16, R17, R16, RZ ;  /* 0x0000001011107219 */ /* 0x000fe400000006ff */
[----:B------:R-:W-:Y:S02]  /*2700*/  FSETP.NEU.FTZ.AND P0, PT, R14, R15, PT ;  /* 0x0000000f0e00720b */ /* 0x000fe40003f1d000 */
[----:B------:R-:W-:Y:S02]  /*2710*/  SEL R14, R13, RZ, P3 ;  /* 0x000000ff0d0e7207 */ /* 0x000fe40001800000 */
[----:B------:R-:W-:Y:S02]  /*2720*/  ISETP.NE.AND P1, PT, R16, RZ, P1 ;  /* 0x000000ff1000720c */ /* 0x000fe40000f25270 */
[----:B------:R-:W-:-:S02]  /*2730*/  SHF.R.U32.HI R14, RZ, R14, R17 ;  /* 0x0000000eff0e7219 */ /* 0x000fc40000011611 */
[----:B------:R-:W-:Y:S02]  /*2740*/  PLOP3.LUT P0, PT, P0, P1, PT, 0xf8, 0x8f ;  /* 0x00000000008f781c */ /* 0x000fe40000703f70 */
[----:B------:R-:W-:Y:S02]  /*2750*/  SHF.R.U32.HI R16, RZ, 0x1, R14 ;  /* 0x00000001ff107819 */ /* 0x000fe4000001160e */
[----:B------:R-:W-:-:S04]  /*2760*/  SEL R13, RZ, 0x1, !P0 ;  /* 0x00000001ff0d7807 */ /* 0x000fc80004000000 */
[----:B------:R-:W-:-:S04]  /*2770*/  LOP3.LUT R13, R13, 0x1, R16, 0xf8, !PT ;  /* 0x000000010d0d7812 */ /* 0x000fc800078ef810 */
[----:B------:R-:W-:-:S04]  /*2780*/  LOP3.LUT R13, R13, R14, RZ, 0xc0, !PT ;  /* 0x0000000e0d0d7212 */ /* 0x000fc800078ec0ff */
[----:B------:R-:W-:-:S04]  /*2790*/  IADD3 R13, PT, PT, R16, R13, RZ ;  /* 0x0000000d100d7210 */ /* 0x000fc80007ffe0ff */
[----:B------:R-:W-:Y:S01]  /*27a0*/  LOP3.LUT R0, R13, R0, RZ, 0xfc, !PT ;  /* 0x000000000d007212 */ /* 0x000fe200078efcff */
[----:B------:R-:W-:Y:S06]  /*27b0*/  BRA `(.L_x_35) ;  /* 0x0000000000107947 */ /* 0x000fec0003800000 */
.L_x_34:
[----:B------:R-:W-:-:S04]  /*27c0*/  LOP3.LUT R0, R0, 0x80000000, RZ, 0xc0, !PT ;  /* 0x8000000000007812 */ /* 0x000fc800078ec0ff */
[----:B------:R-:W-:Y:S01]  /*27d0*/  LOP3.LUT R0, R0, 0x7f800000, RZ, 0xfc, !PT ;  /* 0x7f80000000007812 */ /* 0x000fe200078efcff */
[----:B------:R-:W-:Y:S06]  /*27e0*/  BRA `(.L_x_35) ;  /* 0x0000000000047947 */ /* 0x000fec0003800000 */
.L_x_33:
[----:B------:R-:W-:-:S07]  /*27f0*/  LEA R0, R17, R0, 0x17 ;  /* 0x0000000011007211 */ /* 0x000fce00078eb8ff */
.L_x_35:
[----:B------:R-:W-:Y:S05]  /*2800*/  BSYNC.RECONVERGENT B3 ;  /* 0x0000000000037941 */ /* 0x000fea0003800200 */
.L_x_32:
[----:B------:R-:W-:Y:S05]  /*2810*/  BRA `(.L_x_36) ;  /* 0x0000000000207947 */ /* 0x000fea0003800000 */
.L_x_31:
[----:B------:R-:W-:-:S04]  /*2820*/  LOP3.LUT R0, R17, 0x80000000, R0, 0x48, !PT ;  /* 0x8000000011007812 */ /* 0x000fc800078e4800 */
[----:B------:R-:W-:Y:S01]  /*2830*/  LOP3.LUT R0, R0, 0x7f800000, RZ, 0xfc, !PT ;  /* 0x7f80000000007812 */ /* 0x000fe200078efcff */
[----:B------:R-:W-:Y:S06]  /*2840*/  BRA `(.L_x_36) ;  /* 0x0000000000147947 */ /* 0x000fec0003800000 */
.L_x_30:
[----:B------:R-:W-:Y:S01]  /*2850*/  LOP3.LUT R0, R17, 0x80000000, R0, 0x48, !PT ;  /* 0x8000000011007812 */ /* 0x000fe200078e4800 */
[----:B------:R-:W-:Y:S06]  /*2860*/  BRA `(.L_x_36) ;  /* 0x00000000000c7947 */ /* 0x000fec0003800000 */
.L_x_29:
[----:B------:R-:W0:Y:S01]  /*2870*/  MUFU.RSQ R0, -QNAN ;  /* 0xffc0000000007908 */ /* 0x000e220000001400 */
[----:B------:R-:W-:Y:S05]  /*2880*/  BRA `(.L_x_36) ;  /* 0x0000000000047947 */ /* 0x000fea0003800000 */
.L_x_28:
[----:B------:R-:W-:-:S07]  /*2890*/  FADD.FTZ R0, R0, R3 ;  /* 0x0000000300007221 */ /* 0x000fce0000010000 */
.L_x_36:
[----:B------:R-:W-:Y:S05]  /*28a0*/  BSYNC.RECONVERGENT B2 ;  /* 0x0000000000027941 */ /* 0x000fea0003800200 */
.L_x_26:
[----:B------:R-:W-:Y:S01]  /*28b0*/  HFMA2 R13, -RZ, RZ, 0, 0 ;  /* 0x00000000ff0d7431 */ /* 0x000fe200000001ff */
[----:B0-----:R-:W-:-:S03]  /*28c0*/  MOV R15, R0 ;  /* 0x00000000000f7202 */ /* 0x001fc60000000f00 */
[----:B------:R-:W-:Y:S05]  /*28d0*/  RET.REL.NODEC R12 `(_Z14softmax_kernelPKfPfi) ;  /* 0xffffffd40cc87950 */ /* 0x000fea0003c3ffff */
.L_x_37:
[----:B------:R-:W-:-:S00]  /*28e0*/  BRA `(.L_x_37) ;  /* 0xfffffffc00fc7947 */ /* 0x000fc0000383ffff */
[----:B------:R-:W-:-:S00]  /*28f0*/  NOP ;  /* 0x0000000000007918 */ /* 0x000fc00000000000 */
        /* <DEDUP_REMOVED lines=8> */
.L_x_38:


//--------------------- .nv.shared.reserved.0     --------------------------
	.section	.nv.shared.reserved.0,"aw",@nobits
	.weak		__nv_reservedSMEM_offset_0_alias
	.size		__nv_reservedSMEM_offset_0_alias, 0, 64
	.other		__nv_reservedSMEM_offset_0_alias,@"STO_CUDA_RESERVED_SHARED STV_DEFAULT"
__nv_reservedSMEM_offset_0_alias:
	.zero		0
	.zero		64


//--------------------- .nv.constant0._Z14softmax_kernelPKfPfi --------------------------
	.section	.nv.constant0._Z14softmax_kernelPKfPfi,"a",@progbits
	.sectionflags	@""
	.align	4
.nv.constant0._Z14softmax_kernelPKfPfi:
	.zero		916


//--------------------- SYMBOLS --------------------------

	.type		.nv.reservedSmem.offset0,@object
	.size		.nv.reservedSmem.offset0,0x4
